//
// Generated by NVIDIA NVVM Compiler
//
// Compiler Build ID: CL-36424714
// Cuda compilation tools, release 13.0, V13.0.88
// Based on NVVM 20.0.0
//

.version 9.0
.target sm_100
.address_size 64

	// .globl	_Z9vectorAddPKfS0_Pfi
.extern .func  (.param .b32 func_retval0) vprintf
(
	.param .b64 vprintf_param_0,
	.param .b64 vprintf_param_1
)
;
// _ZZ9vectorAddPKfS0_PfiE3sum has been demoted
// _ZZ15vectorAdd_trainPKfS0_PKiPfS3_S3_ifE4sum1 has been demoted
// _ZZ15vectorAdd_trainPKfS0_PKiPfS3_S3_ifE4sum2 has been demoted
// _ZZ17vectorAdd_train2dPKfS0_PKiPfPiS4_iE7minimal has been demoted
// _ZZ17vectorAdd_train2dPKfS0_PKiPfPiS4_iE1m has been demoted
.global .align 1 .b8 $str[9] = {91, 37, 100, 44, 37, 100, 93, 10};
.global .align 1 .b8 $str$1[41] = {109, 105, 110, 95, 111, 117, 116, 32, 105, 115, 32, 37, 102, 44, 115, 101, 108, 95, 109, 95, 111, 117, 116, 32, 37, 100, 44, 99, 117, 114, 95, 105, 95, 111, 117, 116, 32, 37, 100, 10};

.visible .entry _Z9vectorAddPKfS0_Pfi(
	.param .u64 .ptr .align 1 _Z9vectorAddPKfS0_Pfi_param_0,
	.param .u64 .ptr .align 1 _Z9vectorAddPKfS0_Pfi_param_1,
	.param .u64 .ptr .align 1 _Z9vectorAddPKfS0_Pfi_param_2,
	.param .u32 _Z9vectorAddPKfS0_Pfi_param_3
)
{
	.reg .pred 	%p<2>;
	.reg .b32 	%r<9>;
	.reg .b32 	%f<44>;
	.reg .b64 	%rd<10>;
	// demoted variable
	.shared .align 4 .b8 _ZZ9vectorAddPKfS0_PfiE3sum[80];
	ld.param.u64 	%rd1, [_Z9vectorAddPKfS0_Pfi_param_0];
	ld.param.u64 	%rd2, [_Z9vectorAddPKfS0_Pfi_param_1];
	ld.param.u64 	%rd3, [_Z9vectorAddPKfS0_Pfi_param_2];
	ld.param.u32 	%r2, [_Z9vectorAddPKfS0_Pfi_param_3];
	mov.u32 	%r3, %ntid.x;
	mov.u32 	%r4, %ctaid.x;
	mov.u32 	%r5, %tid.x;
	mad.lo.s32 	%r1, %r3, %r4, %r5;
	setp.ge.s32 	%p1, %r1, %r2;
	@%p1 bra 	$L__BB0_2;
	cvta.to.global.u64 	%rd4, %rd1;
	cvta.to.global.u64 	%rd5, %rd2;
	mul.wide.s32 	%rd6, %r1, 4;
	add.s64 	%rd7, %rd4, %rd6;
	ld.global.f32 	%f1, [%rd7];
	add.s64 	%rd8, %rd5, %rd6;
	ld.global.f32 	%f2, [%rd8];
	add.f32 	%f3, %f1, %f2;
	shl.b32 	%r6, %r1, 2;
	mov.u32 	%r7, _ZZ9vectorAddPKfS0_PfiE3sum;
	add.s32 	%r8, %r7, %r6;
	st.shared.f32 	[%r8], %f3;
$L__BB0_2:
	bar.sync 	0;
	ld.shared.f32 	%f4, [_ZZ9vectorAddPKfS0_PfiE3sum];
	add.f32 	%f5, %f4, 0f00000000;
	ld.shared.f32 	%f6, [_ZZ9vectorAddPKfS0_PfiE3sum+4];
	add.f32 	%f7, %f5, %f6;
	ld.shared.f32 	%f8, [_ZZ9vectorAddPKfS0_PfiE3sum+8];
	add.f32 	%f9, %f7, %f8;
	ld.shared.f32 	%f10, [_ZZ9vectorAddPKfS0_PfiE3sum+12];
	add.f32 	%f11, %f9, %f10;
	ld.shared.f32 	%f12, [_ZZ9vectorAddPKfS0_PfiE3sum+16];
	add.f32 	%f13, %f11, %f12;
	ld.shared.f32 	%f14, [_ZZ9vectorAddPKfS0_PfiE3sum+20];
	add.f32 	%f15, %f13, %f14;
	ld.shared.f32 	%f16, [_ZZ9vectorAddPKfS0_PfiE3sum+24];
	add.f32 	%f17, %f15, %f16;
	ld.shared.f32 	%f18, [_ZZ9vectorAddPKfS0_PfiE3sum+28];
	add.f32 	%f19, %f17, %f18;
	ld.shared.f32 	%f20, [_ZZ9vectorAddPKfS0_PfiE3sum+32];
	add.f32 	%f21, %f19, %f20;
	ld.shared.f32 	%f22, [_ZZ9vectorAddPKfS0_PfiE3sum+36];
	add.f32 	%f23, %f21, %f22;
	ld.shared.f32 	%f24, [_ZZ9vectorAddPKfS0_PfiE3sum+40];
	add.f32 	%f25, %f23, %f24;
	ld.shared.f32 	%f26, [_ZZ9vectorAddPKfS0_PfiE3sum+44];
	add.f32 	%f27, %f25, %f26;
	ld.shared.f32 	%f28, [_ZZ9vectorAddPKfS0_PfiE3sum+48];
	add.f32 	%f29, %f27, %f28;
	ld.shared.f32 	%f30, [_ZZ9vectorAddPKfS0_PfiE3sum+52];
	add.f32 	%f31, %f29, %f30;
	ld.shared.f32 	%f32, [_ZZ9vectorAddPKfS0_PfiE3sum+56];
	add.f32 	%f33, %f31, %f32;
	ld.shared.f32 	%f34, [_ZZ9vectorAddPKfS0_PfiE3sum+60];
	add.f32 	%f35, %f33, %f34;
	ld.shared.f32 	%f36, [_ZZ9vectorAddPKfS0_PfiE3sum+64];
	add.f32 	%f37, %f35, %f36;
	ld.shared.f32 	%f38, [_ZZ9vectorAddPKfS0_PfiE3sum+68];
	add.f32 	%f39, %f37, %f38;
	ld.shared.f32 	%f40, [_ZZ9vectorAddPKfS0_PfiE3sum+72];
	add.f32 	%f41, %f39, %f40;
	ld.shared.f32 	%f42, [_ZZ9vectorAddPKfS0_PfiE3sum+76];
	add.f32 	%f43, %f41, %f42;
	cvta.to.global.u64 	%rd9, %rd3;
	st.global.f32 	[%rd9], %f43;
	ret;

}
	// .globl	_Z15vectorAdd_trainPKfS0_PKiPfS3_S3_if
.visible .entry _Z15vectorAdd_trainPKfS0_PKiPfS3_S3_if(
	.param .u64 .ptr .align 1 _Z15vectorAdd_trainPKfS0_PKiPfS3_S3_if_param_0,
	.param .u64 .ptr .align 1 _Z15vectorAdd_trainPKfS0_PKiPfS3_S3_if_param_1,
	.param .u64 .ptr .align 1 _Z15vectorAdd_trainPKfS0_PKiPfS3_S3_if_param_2,
	.param .u64 .ptr .align 1 _Z15vectorAdd_trainPKfS0_PKiPfS3_S3_if_param_3,
	.param .u64 .ptr .align 1 _Z15vectorAdd_trainPKfS0_PKiPfS3_S3_if_param_4,
	.param .u64 .ptr .align 1 _Z15vectorAdd_trainPKfS0_PKiPfS3_S3_if_param_5,
	.param .u32 _Z15vectorAdd_trainPKfS0_PKiPfS3_S3_if_param_6,
	.param .f32 _Z15vectorAdd_trainPKfS0_PKiPfS3_S3_if_param_7
)
{
	.reg .pred 	%p<7>;
	.reg .b32 	%r<14>;
	.reg .b32 	%f<128>;
	.reg .b64 	%rd<17>;
	// demoted variable
	.shared .align 4 .b8 _ZZ15vectorAdd_trainPKfS0_PKiPfS3_S3_ifE4sum1[80];
	// demoted variable
	.shared .align 4 .b8 _ZZ15vectorAdd_trainPKfS0_PKiPfS3_S3_ifE4sum2[80];
	ld.param.u64 	%rd2, [_Z15vectorAdd_trainPKfS0_PKiPfS3_S3_if_param_0];
	ld.param.u64 	%rd7, [_Z15vectorAdd_trainPKfS0_PKiPfS3_S3_if_param_1];
	ld.param.u64 	%rd3, [_Z15vectorAdd_trainPKfS0_PKiPfS3_S3_if_param_2];
	ld.param.u64 	%rd4, [_Z15vectorAdd_trainPKfS0_PKiPfS3_S3_if_param_3];
	ld.param.u64 	%rd5, [_Z15vectorAdd_trainPKfS0_PKiPfS3_S3_if_param_4];
	ld.param.u64 	%rd6, [_Z15vectorAdd_trainPKfS0_PKiPfS3_S3_if_param_5];
	ld.param.u32 	%r2, [_Z15vectorAdd_trainPKfS0_PKiPfS3_S3_if_param_6];
	ld.param.f32 	%f1, [_Z15vectorAdd_trainPKfS0_PKiPfS3_S3_if_param_7];
	cvta.to.global.u64 	%rd1, %rd7;
	mov.u32 	%r3, %ntid.x;
	mov.u32 	%r4, %ctaid.x;
	mov.u32 	%r5, %tid.x;
	mad.lo.s32 	%r1, %r3, %r4, %r5;
	setp.ge.s32 	%p1, %r1, %r2;
	@%p1 bra 	$L__BB1_2;
	cvta.to.global.u64 	%rd8, %rd2;
	cvta.to.global.u64 	%rd9, %rd3;
	mul.wide.s32 	%rd10, %r1, 4;
	add.s64 	%rd11, %rd1, %rd10;
	ld.global.f32 	%f2, [%rd11];
	add.s64 	%rd12, %rd8, %rd10;
	ld.global.f32 	%f3, [%rd12];
	setp.le.f32 	%p2, %f3, %f1;
	add.s64 	%rd13, %rd9, %rd10;
	ld.global.u32 	%r6, [%rd13];
	setp.eq.s32 	%p3, %r6, -1;
	xor.pred  	%p4, %p2, %p3;
	selp.u32 	%r7, 1, 0, %p4;
	cvt.rn.f32.u32 	%f4, %r7;
	mul.f32 	%f5, %f2, %f4;
	shl.b32 	%r8, %r1, 2;
	mov.u32 	%r9, _ZZ15vectorAdd_trainPKfS0_PKiPfS3_S3_ifE4sum1;
	add.s32 	%r10, %r9, %r8;
	st.shared.f32 	[%r10], %f5;
	setp.eq.s32 	%p5, %r6, 1;
	xor.pred  	%p6, %p2, %p5;
	selp.u32 	%r11, 1, 0, %p6;
	cvt.rn.f32.u32 	%f6, %r11;
	mul.f32 	%f7, %f2, %f6;
	mov.u32 	%r12, _ZZ15vectorAdd_trainPKfS0_PKiPfS3_S3_ifE4sum2;
	add.s32 	%r13, %r12, %r8;
	st.shared.f32 	[%r13], %f7;
$L__BB1_2:
	bar.sync 	0;
	ld.shared.f32 	%f8, [_ZZ15vectorAdd_trainPKfS0_PKiPfS3_S3_ifE4sum1];
	add.f32 	%f9, %f8, 0f00000000;
	ld.shared.f32 	%f10, [_ZZ15vectorAdd_trainPKfS0_PKiPfS3_S3_ifE4sum2];
	add.f32 	%f11, %f10, 0f00000000;
	ld.global.f32 	%f12, [%rd1];
	add.f32 	%f13, %f12, 0f00000000;
	ld.shared.f32 	%f14, [_ZZ15vectorAdd_trainPKfS0_PKiPfS3_S3_ifE4sum1+4];
	add.f32 	%f15, %f9, %f14;
	ld.shared.f32 	%f16, [_ZZ15vectorAdd_trainPKfS0_PKiPfS3_S3_ifE4sum2+4];
	add.f32 	%f17, %f11, %f16;
	ld.global.f32 	%f18, [%rd1+4];
	add.f32 	%f19, %f13, %f18;
	ld.shared.f32 	%f20, [_ZZ15vectorAdd_trainPKfS0_PKiPfS3_S3_ifE4sum1+8];
	add.f32 	%f21, %f15, %f20;
	ld.shared.f32 	%f22, [_ZZ15vectorAdd_trainPKfS0_PKiPfS3_S3_ifE4sum2+8];
	add.f32 	%f23, %f17, %f22;
	ld.global.f32 	%f24, [%rd1+8];
	add.f32 	%f25, %f19, %f24;
	ld.shared.f32 	%f26, [_ZZ15vectorAdd_trainPKfS0_PKiPfS3_S3_ifE4sum1+12];
	add.f32 	%f27, %f21, %f26;
	ld.shared.f32 	%f28, [_ZZ15vectorAdd_trainPKfS0_PKiPfS3_S3_ifE4sum2+12];
	add.f32 	%f29, %f23, %f28;
	ld.global.f32 	%f30, [%rd1+12];
	add.f32 	%f31, %f25, %f30;
	ld.shared.f32 	%f32, [_ZZ15vectorAdd_trainPKfS0_PKiPfS3_S3_ifE4sum1+16];
	add.f32 	%f33, %f27, %f32;
	ld.shared.f32 	%f34, [_ZZ15vectorAdd_trainPKfS0_PKiPfS3_S3_ifE4sum2+16];
	add.f32 	%f35, %f29, %f34;
	ld.global.f32 	%f36, [%rd1+16];
	add.f32 	%f37, %f31, %f36;
	ld.shared.f32 	%f38, [_ZZ15vectorAdd_trainPKfS0_PKiPfS3_S3_ifE4sum1+20];
	add.f32 	%f39, %f33, %f38;
	ld.shared.f32 	%f40, [_ZZ15vectorAdd_trainPKfS0_PKiPfS3_S3_ifE4sum2+20];
	add.f32 	%f41, %f35, %f40;
	ld.global.f32 	%f42, [%rd1+20];
	add.f32 	%f43, %f37, %f42;
	ld.shared.f32 	%f44, [_ZZ15vectorAdd_trainPKfS0_PKiPfS3_S3_ifE4sum1+24];
	add.f32 	%f45, %f39, %f44;
	ld.shared.f32 	%f46, [_ZZ15vectorAdd_trainPKfS0_PKiPfS3_S3_ifE4sum2+24];
	add.f32 	%f47, %f41, %f46;
	ld.global.f32 	%f48, [%rd1+24];
	add.f32 	%f49, %f43, %f48;
	ld.shared.f32 	%f50, [_ZZ15vectorAdd_trainPKfS0_PKiPfS3_S3_ifE4sum1+28];
	add.f32 	%f51, %f45, %f50;
	ld.shared.f32 	%f52, [_ZZ15vectorAdd_trainPKfS0_PKiPfS3_S3_ifE4sum2+28];
	add.f32 	%f53, %f47, %f52;
	ld.global.f32 	%f54, [%rd1+28];
	add.f32 	%f55, %f49, %f54;
	ld.shared.f32 	%f56, [_ZZ15vectorAdd_trainPKfS0_PKiPfS3_S3_ifE4sum1+32];
	add.f32 	%f57, %f51, %f56;
	ld.shared.f32 	%f58, [_ZZ15vectorAdd_trainPKfS0_PKiPfS3_S3_ifE4sum2+32];
	add.f32 	%f59, %f53, %f58;
	ld.global.f32 	%f60, [%rd1+32];
	add.f32 	%f61, %f55, %f60;
	ld.shared.f32 	%f62, [_ZZ15vectorAdd_trainPKfS0_PKiPfS3_S3_ifE4sum1+36];
	add.f32 	%f63, %f57, %f62;
	ld.shared.f32 	%f64, [_ZZ15vectorAdd_trainPKfS0_PKiPfS3_S3_ifE4sum2+36];
	add.f32 	%f65, %f59, %f64;
	ld.global.f32 	%f66, [%rd1+36];
	add.f32 	%f67, %f61, %f66;
	ld.shared.f32 	%f68, [_ZZ15vectorAdd_trainPKfS0_PKiPfS3_S3_ifE4sum1+40];
	add.f32 	%f69, %f63, %f68;
	ld.shared.f32 	%f70, [_ZZ15vectorAdd_trainPKfS0_PKiPfS3_S3_ifE4sum2+40];
	add.f32 	%f71, %f65, %f70;
	ld.global.f32 	%f72, [%rd1+40];
	add.f32 	%f73, %f67, %f72;
	ld.shared.f32 	%f74, [_ZZ15vectorAdd_trainPKfS0_PKiPfS3_S3_ifE4sum1+44];
	add.f32 	%f75, %f69, %f74;
	ld.shared.f32 	%f76, [_ZZ15vectorAdd_trainPKfS0_PKiPfS3_S3_ifE4sum2+44];
	add.f32 	%f77, %f71, %f76;
	ld.global.f32 	%f78, [%rd1+44];
	add.f32 	%f79, %f73, %f78;
	ld.shared.f32 	%f80, [_ZZ15vectorAdd_trainPKfS0_PKiPfS3_S3_ifE4sum1+48];
	add.f32 	%f81, %f75, %f80;
	ld.shared.f32 	%f82, [_ZZ15vectorAdd_trainPKfS0_PKiPfS3_S3_ifE4sum2+48];
	add.f32 	%f83, %f77, %f82;
	ld.global.f32 	%f84, [%rd1+48];
	add.f32 	%f85, %f79, %f84;
	ld.shared.f32 	%f86, [_ZZ15vectorAdd_trainPKfS0_PKiPfS3_S3_ifE4sum1+52];
	add.f32 	%f87, %f81, %f86;
	ld.shared.f32 	%f88, [_ZZ15vectorAdd_trainPKfS0_PKiPfS3_S3_ifE4sum2+52];
	add.f32 	%f89, %f83, %f88;
	ld.global.f32 	%f90, [%rd1+52];
	add.f32 	%f91, %f85, %f90;
	ld.shared.f32 	%f92, [_ZZ15vectorAdd_trainPKfS0_PKiPfS3_S3_ifE4sum1+56];
	add.f32 	%f93, %f87, %f92;
	ld.shared.f32 	%f94, [_ZZ15vectorAdd_trainPKfS0_PKiPfS3_S3_ifE4sum2+56];
	add.f32 	%f95, %f89, %f94;
	ld.global.f32 	%f96, [%rd1+56];
	add.f32 	%f97, %f91, %f96;
	ld.shared.f32 	%f98, [_ZZ15vectorAdd_trainPKfS0_PKiPfS3_S3_ifE4sum1+60];
	add.f32 	%f99, %f93, %f98;
	ld.shared.f32 	%f100, [_ZZ15vectorAdd_trainPKfS0_PKiPfS3_S3_ifE4sum2+60];
	add.f32 	%f101, %f95, %f100;
	ld.global.f32 	%f102, [%rd1+60];
	add.f32 	%f103, %f97, %f102;
	ld.shared.f32 	%f104, [_ZZ15vectorAdd_trainPKfS0_PKiPfS3_S3_ifE4sum1+64];
	add.f32 	%f105, %f99, %f104;
	ld.shared.f32 	%f106, [_ZZ15vectorAdd_trainPKfS0_PKiPfS3_S3_ifE4sum2+64];
	add.f32 	%f107, %f101, %f106;
	ld.global.f32 	%f108, [%rd1+64];
	add.f32 	%f109, %f103, %f108;
	ld.shared.f32 	%f110, [_ZZ15vectorAdd_trainPKfS0_PKiPfS3_S3_ifE4sum1+68];
	add.f32 	%f111, %f105, %f110;
	ld.shared.f32 	%f112, [_ZZ15vectorAdd_trainPKfS0_PKiPfS3_S3_ifE4sum2+68];
	add.f32 	%f113, %f107, %f112;
	ld.global.f32 	%f114, [%rd1+68];
	add.f32 	%f115, %f109, %f114;
	ld.shared.f32 	%f116, [_ZZ15vectorAdd_trainPKfS0_PKiPfS3_S3_ifE4sum1+72];
	add.f32 	%f117, %f111, %f116;
	ld.shared.f32 	%f118, [_ZZ15vectorAdd_trainPKfS0_PKiPfS3_S3_ifE4sum2+72];
	add.f32 	%f119, %f113, %f118;
	ld.global.f32 	%f120, [%rd1+72];
	add.f32 	%f121, %f115, %f120;
	ld.shared.f32 	%f122, [_ZZ15vectorAdd_trainPKfS0_PKiPfS3_S3_ifE4sum1+76];
	add.f32 	%f123, %f117, %f122;
	ld.shared.f32 	%f124, [_ZZ15vectorAdd_trainPKfS0_PKiPfS3_S3_ifE4sum2+76];
	add.f32 	%f125, %f119, %f124;
	ld.global.f32 	%f126, [%rd1+76];
	add.f32 	%f127, %f121, %f126;
	cvta.to.global.u64 	%rd14, %rd4;
	cvta.to.global.u64 	%rd15, %rd5;
	cvta.to.global.u64 	%rd16, %rd6;
	st.global.f32 	[%rd14], %f123;
	st.global.f32 	[%rd15], %f125;
	st.global.f32 	[%rd16], %f127;
	ret;

}
	// .globl	_Z17vectorAdd_train2dPKfS0_PKiPfPiS4_i
.visible .entry _Z17vectorAdd_train2dPKfS0_PKiPfPiS4_i(
	.param .u64 .ptr .align 1 _Z17vectorAdd_train2dPKfS0_PKiPfPiS4_i_param_0,
	.param .u64 .ptr .align 1 _Z17vectorAdd_train2dPKfS0_PKiPfPiS4_i_param_1,
	.param .u64 .ptr .align 1 _Z17vectorAdd_train2dPKfS0_PKiPfPiS4_i_param_2,
	.param .u64 .ptr .align 1 _Z17vectorAdd_train2dPKfS0_PKiPfPiS4_i_param_3,
	.param .u64 .ptr .align 1 _Z17vectorAdd_train2dPKfS0_PKiPfPiS4_i_param_4,
	.param .u64 .ptr .align 1 _Z17vectorAdd_train2dPKfS0_PKiPfPiS4_i_param_5,
	.param .u32 _Z17vectorAdd_train2dPKfS0_PKiPfPiS4_i_param_6
)
{
	.local .align 16 .b8 	__local_depot2[176];
	.reg .b64 	%SP;
	.reg .b64 	%SPL;
	.reg .pred 	%p<29>;
	.reg .b32 	%r<87>;
	.reg .b32 	%f<171>;
	.reg .b64 	%rd<34>;
	.reg .b64 	%fd<2>;
	// demoted variable
	.shared .align 4 .b8 _ZZ17vectorAdd_train2dPKfS0_PKiPfPiS4_iE7minimal[80];
	// demoted variable
	.shared .align 4 .b8 _ZZ17vectorAdd_train2dPKfS0_PKiPfPiS4_iE1m[80];
	mov.u64 	%SPL, __local_depot2;
	cvta.local.u64 	%SP, %SPL;
	ld.param.u64 	%rd3, [_Z17vectorAdd_train2dPKfS0_PKiPfPiS4_i_param_1];
	ld.param.u64 	%rd5, [_Z17vectorAdd_train2dPKfS0_PKiPfPiS4_i_param_3];
	ld.param.u64 	%rd6, [_Z17vectorAdd_train2dPKfS0_PKiPfPiS4_i_param_4];
	ld.param.u64 	%rd7, [_Z17vectorAdd_train2dPKfS0_PKiPfPiS4_i_param_5];
	ld.param.u32 	%r3, [_Z17vectorAdd_train2dPKfS0_PKiPfPiS4_i_param_6];
	add.u64 	%rd8, %SP, 160;
	add.u64 	%rd1, %SPL, 160;
	mov.u32 	%r5, %ntid.y;
	mov.u32 	%r6, %ctaid.y;
	mov.u32 	%r7, %tid.y;
	mad.lo.s32 	%r8, %r5, %r6, %r7;
	mov.u32 	%r9, %ntid.x;
	mov.u32 	%r10, %ctaid.x;
	mov.u32 	%r11, %tid.x;
	mad.lo.s32 	%r2, %r9, %r10, %r11;
	st.local.v2.u32 	[%rd1], {%r8, %r2};
	mov.u64 	%rd9, $str;
	cvta.global.u64 	%rd10, %rd9;
	{ // callseq 0, 0
	.param .b64 param0;
	st.param.b64 	[param0], %rd10;
	.param .b64 param1;
	st.param.b64 	[param1], %rd8;
	.param .b32 retval0;
	call.uni (retval0), 
	vprintf, 
	(
	param0, 
	param1
	);
	ld.param.b32 	%r12, [retval0];
	} // callseq 0
	max.s32 	%r14, %r2, %r8;
	setp.ge.s32 	%p1, %r14, %r3;
	@%p1 bra 	$L__BB2_3;
	ld.param.u64 	%rd33, [_Z17vectorAdd_train2dPKfS0_PKiPfPiS4_i_param_2];
	ld.param.u64 	%rd32, [_Z17vectorAdd_train2dPKfS0_PKiPfPiS4_i_param_0];
	cvta.to.global.u64 	%rd11, %rd32;
	add.u64 	%rd13, %SPL, 80;
	add.u64 	%rd15, %SPL, 0;
	cvta.to.global.u64 	%rd16, %rd3;
	cvta.to.global.u64 	%rd17, %rd33;
	mul.wide.u32 	%rd18, %r8, 4;
	add.s64 	%rd19, %rd11, %rd18;
	ld.global.f32 	%f1, [%rd19];
	mul.wide.s32 	%rd20, %r2, 4;
	add.s64 	%rd21, %rd16, %rd20;
	ld.global.f32 	%f2, [%rd21];
	add.s64 	%rd22, %rd11, %rd20;
	ld.global.f32 	%f3, [%rd22];
	setp.le.f32 	%p2, %f3, %f1;
	add.s64 	%rd23, %rd17, %rd20;
	ld.global.u32 	%r15, [%rd23];
	setp.eq.s32 	%p3, %r15, -1;
	xor.pred  	%p4, %p2, %p3;
	selp.u32 	%r16, 1, 0, %p4;
	cvt.rn.f32.u32 	%f4, %r16;
	mul.f32 	%f5, %f2, %f4;
	add.s64 	%rd24, %rd15, %rd20;
	st.local.f32 	[%rd24], %f5;
	setp.eq.s32 	%p5, %r15, 1;
	xor.pred  	%p6, %p2, %p5;
	selp.u32 	%r17, 1, 0, %p6;
	cvt.rn.f32.u32 	%f6, %r17;
	mul.f32 	%f7, %f2, %f6;
	add.s64 	%rd25, %rd13, %rd20;
	st.local.f32 	[%rd25], %f7;
	bar.sync 	0;
	ld.local.v4.f32 	{%f8, %f9, %f10, %f11}, [%rd15];
	add.f32 	%f12, %f8, 0f00000000;
	ld.local.v4.f32 	{%f13, %f14, %f15, %f16}, [%rd13];
	add.f32 	%f17, %f13, 0f00000000;
	ld.global.f32 	%f18, [%rd16];
	add.f32 	%f19, %f18, 0f00000000;
	add.f32 	%f20, %f12, %f9;
	add.f32 	%f21, %f17, %f14;
	ld.global.f32 	%f22, [%rd16+4];
	add.f32 	%f23, %f19, %f22;
	add.f32 	%f24, %f20, %f10;
	add.f32 	%f25, %f21, %f15;
	ld.global.f32 	%f26, [%rd16+8];
	add.f32 	%f27, %f23, %f26;
	add.f32 	%f28, %f24, %f11;
	add.f32 	%f29, %f25, %f16;
	ld.global.f32 	%f30, [%rd16+12];
	add.f32 	%f31, %f27, %f30;
	ld.local.v4.f32 	{%f32, %f33, %f34, %f35}, [%rd15+16];
	add.f32 	%f36, %f28, %f32;
	ld.local.v4.f32 	{%f37, %f38, %f39, %f40}, [%rd13+16];
	add.f32 	%f41, %f29, %f37;
	ld.global.f32 	%f42, [%rd16+16];
	add.f32 	%f43, %f31, %f42;
	add.f32 	%f44, %f36, %f33;
	add.f32 	%f45, %f41, %f38;
	ld.global.f32 	%f46, [%rd16+20];
	add.f32 	%f47, %f43, %f46;
	add.f32 	%f48, %f44, %f34;
	add.f32 	%f49, %f45, %f39;
	ld.global.f32 	%f50, [%rd16+24];
	add.f32 	%f51, %f47, %f50;
	add.f32 	%f52, %f48, %f35;
	add.f32 	%f53, %f49, %f40;
	ld.global.f32 	%f54, [%rd16+28];
	add.f32 	%f55, %f51, %f54;
	ld.local.v4.f32 	{%f56, %f57, %f58, %f59}, [%rd15+32];
	add.f32 	%f60, %f52, %f56;
	ld.local.v4.f32 	{%f61, %f62, %f63, %f64}, [%rd13+32];
	add.f32 	%f65, %f53, %f61;
	ld.global.f32 	%f66, [%rd16+32];
	add.f32 	%f67, %f55, %f66;
	add.f32 	%f68, %f60, %f57;
	add.f32 	%f69, %f65, %f62;
	ld.global.f32 	%f70, [%rd16+36];
	add.f32 	%f71, %f67, %f70;
	add.f32 	%f72, %f68, %f58;
	add.f32 	%f73, %f69, %f63;
	ld.global.f32 	%f74, [%rd16+40];
	add.f32 	%f75, %f71, %f74;
	add.f32 	%f76, %f72, %f59;
	add.f32 	%f77, %f73, %f64;
	ld.global.f32 	%f78, [%rd16+44];
	add.f32 	%f79, %f75, %f78;
	ld.local.v4.f32 	{%f80, %f81, %f82, %f83}, [%rd15+48];
	add.f32 	%f84, %f76, %f80;
	ld.local.v4.f32 	{%f85, %f86, %f87, %f88}, [%rd13+48];
	add.f32 	%f89, %f77, %f85;
	ld.global.f32 	%f90, [%rd16+48];
	add.f32 	%f91, %f79, %f90;
	add.f32 	%f92, %f84, %f81;
	add.f32 	%f93, %f89, %f86;
	ld.global.f32 	%f94, [%rd16+52];
	add.f32 	%f95, %f91, %f94;
	add.f32 	%f96, %f92, %f82;
	add.f32 	%f97, %f93, %f87;
	ld.global.f32 	%f98, [%rd16+56];
	add.f32 	%f99, %f95, %f98;
	add.f32 	%f100, %f96, %f83;
	add.f32 	%f101, %f97, %f88;
	ld.global.f32 	%f102, [%rd16+60];
	add.f32 	%f103, %f99, %f102;
	ld.local.v4.f32 	{%f104, %f105, %f106, %f107}, [%rd15+64];
	add.f32 	%f108, %f100, %f104;
	ld.local.v4.f32 	{%f109, %f110, %f111, %f112}, [%rd13+64];
	add.f32 	%f113, %f101, %f109;
	ld.global.f32 	%f114, [%rd16+64];
	add.f32 	%f115, %f103, %f114;
	add.f32 	%f116, %f108, %f105;
	add.f32 	%f117, %f113, %f110;
	ld.global.f32 	%f118, [%rd16+68];
	add.f32 	%f119, %f115, %f118;
	add.f32 	%f120, %f116, %f106;
	add.f32 	%f121, %f117, %f111;
	ld.global.f32 	%f122, [%rd16+72];
	add.f32 	%f123, %f119, %f122;
	add.f32 	%f124, %f120, %f107;
	add.f32 	%f125, %f121, %f112;
	ld.global.f32 	%f126, [%rd16+76];
	add.f32 	%f127, %f123, %f126;
	div.rn.f32 	%f128, %f124, %f127;
	div.rn.f32 	%f129, %f125, %f127;
	setp.lt.f32 	%p7, %f128, %f129;
	selp.f32 	%f130, %f128, %f129, %p7;
	shl.b32 	%r18, %r8, 2;
	mov.u32 	%r19, _ZZ17vectorAdd_train2dPKfS0_PKiPfPiS4_iE7minimal;
	add.s32 	%r20, %r19, %r18;
	st.shared.f32 	[%r20], %f130;
	selp.b32 	%r21, 1, -1, %p7;
	mov.u32 	%r22, _ZZ17vectorAdd_train2dPKfS0_PKiPfPiS4_iE1m;
	add.s32 	%r23, %r22, %r18;
	st.shared.u32 	[%r23], %r21;
	bar.sync 	0;
	or.b32  	%r24, %r2, %r8;
	setp.ne.s32 	%p8, %r24, 0;
	@%p8 bra 	$L__BB2_3;
	ld.shared.f32 	%f131, [_ZZ17vectorAdd_train2dPKfS0_PKiPfPiS4_iE7minimal];
	setp.gt.f32 	%p9, %f131, 0f47C35000;
	selp.s32 	%r25, -1, 0, %p9;
	ld.shared.u32 	%r26, [_ZZ17vectorAdd_train2dPKfS0_PKiPfPiS4_iE1m];
	selp.b32 	%r27, 0, %r26, %p9;
	selp.f32 	%f132, 0f47C35000, %f131, %p9;
	ld.shared.f32 	%f133, [_ZZ17vectorAdd_train2dPKfS0_PKiPfPiS4_iE7minimal+4];
	setp.lt.f32 	%p10, %f132, %f133;
	selp.b32 	%r28, %r25, 1, %p10;
	ld.shared.u32 	%r29, [_ZZ17vectorAdd_train2dPKfS0_PKiPfPiS4_iE1m+4];
	selp.b32 	%r30, %r27, %r29, %p10;
	selp.f32 	%f134, %f132, %f133, %p10;
	ld.shared.f32 	%f135, [_ZZ17vectorAdd_train2dPKfS0_PKiPfPiS4_iE7minimal+8];
	setp.lt.f32 	%p11, %f134, %f135;
	selp.b32 	%r31, %r28, 2, %p11;
	ld.shared.u32 	%r32, [_ZZ17vectorAdd_train2dPKfS0_PKiPfPiS4_iE1m+8];
	selp.b32 	%r33, %r30, %r32, %p11;
	selp.f32 	%f136, %f134, %f135, %p11;
	ld.shared.f32 	%f137, [_ZZ17vectorAdd_train2dPKfS0_PKiPfPiS4_iE7minimal+12];
	setp.lt.f32 	%p12, %f136, %f137;
	selp.b32 	%r34, %r31, 3, %p12;
	ld.shared.u32 	%r35, [_ZZ17vectorAdd_train2dPKfS0_PKiPfPiS4_iE1m+12];
	selp.b32 	%r36, %r33, %r35, %p12;
	selp.f32 	%f138, %f136, %f137, %p12;
	ld.shared.f32 	%f139, [_ZZ17vectorAdd_train2dPKfS0_PKiPfPiS4_iE7minimal+16];
	setp.lt.f32 	%p13, %f138, %f139;
	selp.b32 	%r37, %r34, 4, %p13;
	ld.shared.u32 	%r38, [_ZZ17vectorAdd_train2dPKfS0_PKiPfPiS4_iE1m+16];
	selp.b32 	%r39, %r36, %r38, %p13;
	selp.f32 	%f140, %f138, %f139, %p13;
	ld.shared.f32 	%f141, [_ZZ17vectorAdd_train2dPKfS0_PKiPfPiS4_iE7minimal+20];
	setp.lt.f32 	%p14, %f140, %f141;
	selp.b32 	%r40, %r37, 5, %p14;
	ld.shared.u32 	%r41, [_ZZ17vectorAdd_train2dPKfS0_PKiPfPiS4_iE1m+20];
	selp.b32 	%r42, %r39, %r41, %p14;
	selp.f32 	%f142, %f140, %f141, %p14;
	ld.shared.f32 	%f143, [_ZZ17vectorAdd_train2dPKfS0_PKiPfPiS4_iE7minimal+24];
	setp.lt.f32 	%p15, %f142, %f143;
	selp.b32 	%r43, %r40, 6, %p15;
	ld.shared.u32 	%r44, [_ZZ17vectorAdd_train2dPKfS0_PKiPfPiS4_iE1m+24];
	selp.b32 	%r45, %r42, %r44, %p15;
	selp.f32 	%f144, %f142, %f143, %p15;
	ld.shared.f32 	%f145, [_ZZ17vectorAdd_train2dPKfS0_PKiPfPiS4_iE7minimal+28];
	setp.lt.f32 	%p16, %f144, %f145;
	selp.b32 	%r46, %r43, 7, %p16;
	ld.shared.u32 	%r47, [_ZZ17vectorAdd_train2dPKfS0_PKiPfPiS4_iE1m+28];
	selp.b32 	%r48, %r45, %r47, %p16;
	selp.f32 	%f146, %f144, %f145, %p16;
	ld.shared.f32 	%f147, [_ZZ17vectorAdd_train2dPKfS0_PKiPfPiS4_iE7minimal+32];
	setp.lt.f32 	%p17, %f146, %f147;
	selp.b32 	%r49, %r46, 8, %p17;
	ld.shared.u32 	%r50, [_ZZ17vectorAdd_train2dPKfS0_PKiPfPiS4_iE1m+32];
	selp.b32 	%r51, %r48, %r50, %p17;
	selp.f32 	%f148, %f146, %f147, %p17;
	ld.shared.f32 	%f149, [_ZZ17vectorAdd_train2dPKfS0_PKiPfPiS4_iE7minimal+36];
	setp.lt.f32 	%p18, %f148, %f149;
	selp.b32 	%r52, %r49, 9, %p18;
	ld.shared.u32 	%r53, [_ZZ17vectorAdd_train2dPKfS0_PKiPfPiS4_iE1m+36];
	selp.b32 	%r54, %r51, %r53, %p18;
	selp.f32 	%f150, %f148, %f149, %p18;
	ld.shared.f32 	%f151, [_ZZ17vectorAdd_train2dPKfS0_PKiPfPiS4_iE7minimal+40];
	setp.lt.f32 	%p19, %f150, %f151;
	selp.b32 	%r55, %r52, 10, %p19;
	ld.shared.u32 	%r56, [_ZZ17vectorAdd_train2dPKfS0_PKiPfPiS4_iE1m+40];
	selp.b32 	%r57, %r54, %r56, %p19;
	selp.f32 	%f152, %f150, %f151, %p19;
	ld.shared.f32 	%f153, [_ZZ17vectorAdd_train2dPKfS0_PKiPfPiS4_iE7minimal+44];
	setp.lt.f32 	%p20, %f152, %f153;
	selp.b32 	%r58, %r55, 11, %p20;
	ld.shared.u32 	%r59, [_ZZ17vectorAdd_train2dPKfS0_PKiPfPiS4_iE1m+44];
	selp.b32 	%r60, %r57, %r59, %p20;
	selp.f32 	%f154, %f152, %f153, %p20;
	ld.shared.f32 	%f155, [_ZZ17vectorAdd_train2dPKfS0_PKiPfPiS4_iE7minimal+48];
	setp.lt.f32 	%p21, %f154, %f155;
	selp.b32 	%r61, %r58, 12, %p21;
	ld.shared.u32 	%r62, [_ZZ17vectorAdd_train2dPKfS0_PKiPfPiS4_iE1m+48];
	selp.b32 	%r63, %r60, %r62, %p21;
	selp.f32 	%f156, %f154, %f155, %p21;
	ld.shared.f32 	%f157, [_ZZ17vectorAdd_train2dPKfS0_PKiPfPiS4_iE7minimal+52];
	setp.lt.f32 	%p22, %f156, %f157;
	selp.b32 	%r64, %r61, 13, %p22;
	ld.shared.u32 	%r65, [_ZZ17vectorAdd_train2dPKfS0_PKiPfPiS4_iE1m+52];
	selp.b32 	%r66, %r63, %r65, %p22;
	selp.f32 	%f158, %f156, %f157, %p22;
	ld.shared.f32 	%f159, [_ZZ17vectorAdd_train2dPKfS0_PKiPfPiS4_iE7minimal+56];
	setp.lt.f32 	%p23, %f158, %f159;
	selp.b32 	%r67, %r64, 14, %p23;
	ld.shared.u32 	%r68, [_ZZ17vectorAdd_train2dPKfS0_PKiPfPiS4_iE1m+56];
	selp.b32 	%r69, %r66, %r68, %p23;
	selp.f32 	%f160, %f158, %f159, %p23;
	ld.shared.f32 	%f161, [_ZZ17vectorAdd_train2dPKfS0_PKiPfPiS4_iE7minimal+60];
	setp.lt.f32 	%p24, %f160, %f161;
	selp.b32 	%r70, %r67, 15, %p24;
	ld.shared.u32 	%r71, [_ZZ17vectorAdd_train2dPKfS0_PKiPfPiS4_iE1m+60];
	selp.b32 	%r72, %r69, %r71, %p24;
	selp.f32 	%f162, %f160, %f161, %p24;
	ld.shared.f32 	%f163, [_ZZ17vectorAdd_train2dPKfS0_PKiPfPiS4_iE7minimal+64];
	setp.lt.f32 	%p25, %f162, %f163;
	selp.b32 	%r73, %r70, 16, %p25;
	ld.shared.u32 	%r74, [_ZZ17vectorAdd_train2dPKfS0_PKiPfPiS4_iE1m+64];
	selp.b32 	%r75, %r72, %r74, %p25;
	selp.f32 	%f164, %f162, %f163, %p25;
	ld.shared.f32 	%f165, [_ZZ17vectorAdd_train2dPKfS0_PKiPfPiS4_iE7minimal+68];
	setp.lt.f32 	%p26, %f164, %f165;
	selp.b32 	%r76, %r73, 17, %p26;
	ld.shared.u32 	%r77, [_ZZ17vectorAdd_train2dPKfS0_PKiPfPiS4_iE1m+68];
	selp.b32 	%r78, %r75, %r77, %p26;
	selp.f32 	%f166, %f164, %f165, %p26;
	ld.shared.f32 	%f167, [_ZZ17vectorAdd_train2dPKfS0_PKiPfPiS4_iE7minimal+72];
	setp.lt.f32 	%p27, %f166, %f167;
	selp.b32 	%r79, %r76, 18, %p27;
	ld.shared.u32 	%r80, [_ZZ17vectorAdd_train2dPKfS0_PKiPfPiS4_iE1m+72];
	selp.b32 	%r81, %r78, %r80, %p27;
	selp.f32 	%f168, %f166, %f167, %p27;
	ld.shared.f32 	%f169, [_ZZ17vectorAdd_train2dPKfS0_PKiPfPiS4_iE7minimal+76];
	setp.lt.f32 	%p28, %f168, %f169;
	selp.b32 	%r82, %r79, 19, %p28;
	ld.shared.u32 	%r83, [_ZZ17vectorAdd_train2dPKfS0_PKiPfPiS4_iE1m+76];
	selp.b32 	%r84, %r81, %r83, %p28;
	selp.f32 	%f170, %f168, %f169, %p28;
	cvta.to.global.u64 	%rd26, %rd5;
	st.global.f32 	[%rd26], %f170;
	cvta.to.global.u64 	%rd27, %rd7;
	st.global.u32 	[%rd27], %r84;
	cvta.to.global.u64 	%rd28, %rd6;
	st.global.u32 	[%rd28], %r82;
	cvt.f64.f32 	%fd1, %f170;
	st.local.f64 	[%rd1], %fd1;
	st.local.v2.u32 	[%rd1+8], {%r84, %r82};
	mov.u64 	%rd29, $str$1;
	cvta.global.u64 	%rd30, %rd29;
	{ // callseq 1, 0
	.param .b64 param0;
	st.param.b64 	[param0], %rd30;
	.param .b64 param1;
	st.param.b64 	[param1], %rd8;
	.param .b32 retval0;
	call.uni (retval0), 
	vprintf, 
	(
	param0, 
	param1
	);
	ld.param.b32 	%r85, [retval0];
	} // callseq 1
$L__BB2_3:
	ret;

}


// ===== COMPILED SASS (sm_100) =====

	.target	sm_100

	.elftype	@"ET_EXEC"


//--------------------- .note.nv.tkinfo           --------------------------
	.section	.note.nv.tkinfo,"",@"SHT_NOTE"
	.sectionflags	@"SHF_NOTE_NV_TKINFO"
	.tkinfo
        /*0018*/ 	.word	0x00000002
        /*0030*/ 	.string	""
        /*0030*/ 	.string	"ptxas"
        /*0030*/ 	.string	"Cuda compilation tools, release 13.0, V13.0.88"
        /*0030*/ 	.string	"Build cuda_13.0.r13.0/compiler.36424714_0"
        /*0030*/ 	.string	"-arch sm_100 -m 64 "



//--------------------- .note.nv.cuinfo           --------------------------
	.section	.note.nv.cuinfo,"",@"SHT_NOTE"
	.sectionflags	@"SHF_NOTE_NV_CUINFO"
        /*0018*/ 	.short	0x0002
        /*001a*/ 	.short	0x0064
        /*001c*/ 	.short	0x0082
	.zero		2


//--------------------- .nv.info                  --------------------------
	.section	.nv.info,"",@"SHT_CUDA_INFO"
	.align	4


	//----- nvinfo : EIATTR_REGCOUNT
	.align		4
        /*0000*/ 	.byte	0x04, 0x2f
        /*0002*/ 	.short	(.L_3 - .L_2)
	.align		4
.L_2:
        /*0004*/ 	.word	index@(_Z9vectorAddPKfS0_Pfi)
        /*0008*/ 	.word	0x00000018


	//----- nvinfo : EIATTR_FRAME_SIZE
	.align		4
.L_3:
        /*000c*/ 	.byte	0x04, 0x11
        /*000e*/ 	.short	(.L_5 - .L_4)
	.align		4
.L_4:
        /*0010*/ 	.word	index@(_Z9vectorAddPKfS0_Pfi)
        /*0014*/ 	.word	0x00000000


	//----- nvinfo : EIATTR_REGCOUNT
	.align		4
.L_5:
        /*0018*/ 	.byte	0x04, 0x2f
        /*001a*/ 	.short	(.L_7 - .L_6)
	.align		4
.L_6:
        /*001c*/ 	.word	index@(_Z15vectorAdd_trainPKfS0_PKiPfS3_S3_if)
        /*0020*/ 	.word	0x00000020


	//----- nvinfo : EIATTR_FRAME_SIZE
	.align		4
.L_7:
        /*0024*/ 	.byte	0x04, 0x11
        /*0026*/ 	.short	(.L_9 - .L_8)
	.align		4
.L_8:
        /*0028*/ 	.word	index@(_Z15vectorAdd_trainPKfS0_PKiPfS3_S3_if)
        /*002c*/ 	.word	0x00000000


	//----- nvinfo : EIATTR_REGCOUNT
	.align		4
.L_9:
        /*0030*/ 	.byte	0x04, 0x2f
        /*0032*/ 	.short	(.L_11 - .L_10)
	.align		4
.L_10:
        /*0034*/ 	.word	index@(_Z17vectorAdd_train2dPKfS0_PKiPfPiS4_i)
        /*0038*/ 	.word	0x00000022


	//----- nvinfo : EIATTR_FRAME_SIZE
	.align		4
.L_11:
        /*003c*/ 	.byte	0x04, 0x11
        /*003e*/ 	.short	(.L_13 - .L_12)
	.align		4
.L_12:
        /*0040*/ 	.word	index@($__internal_0_$__cuda_sm3x_div_rn_noftz_f32_slowpath)
        /*0044*/ 	.word	0x000000b0


	//----- nvinfo : EIATTR_FRAME_SIZE
	.align		4
.L_13:
        /*0048*/ 	.byte	0x04, 0x11
        /*004a*/ 	.short	(.L_15 - .L_14)
	.align		4
.L_14:
        /*004c*/ 	.word	index@(_Z17vectorAdd_train2dPKfS0_PKiPfPiS4_i)
        /*0050*/ 	.word	0x000000b0


	//----- nvinfo : EIATTR_MIN_STACK_SIZE
	.align		4
.L_15:
        /*0054*/ 	.byte	0x04, 0x12
        /*0056*/ 	.short	(.L_17 - .L_16)
	.align		4
.L_16:
        /*0058*/ 	.word	index@(_Z17vectorAdd_train2dPKfS0_PKiPfPiS4_i)
        /*005c*/ 	.word	0x000000b0


	//----- nvinfo : EIATTR_MIN_STACK_SIZE
	.align		4
.L_17:
        /*0060*/ 	.byte	0x04, 0x12
        /*0062*/ 	.short	(.L_19 - .L_18)
	.align		4
.L_18:
        /*0064*/ 	.word	index@(_Z15vectorAdd_trainPKfS0_PKiPfS3_S3_if)
        /*0068*/ 	.word	0x00000000


	//----- nvinfo : EIATTR_MIN_STACK_SIZE
	.align		4
.L_19:
        /*006c*/ 	.byte	0x04, 0x12
        /*006e*/ 	.short	(.L_21 - .L_20)
	.align		4
.L_20:
        /*0070*/ 	.word	index@(_Z9vectorAddPKfS0_Pfi)
        /*0074*/ 	.word	0x00000000
.L_21:


//--------------------- .nv.compat                --------------------------
	.section	.nv.compat,"",@"SHT_CUDA_COMPAT_INFO"
	.align	4
        /*0000*/ 	.byte	0x02, 0x09, 0x00, 0x00, 0x02, 0x02, 0x01, 0x00, 0x02, 0x05, 0x05, 0x00, 0x03, 0x07, 0x01, 0x01
        /*0010*/ 	.byte	0x02, 0x03, 0x00, 0x00, 0x02, 0x06, 0x01, 0x00, 0x04, 0x0b, 0x08, 0x00, 0x01, 0x00, 0x00, 0x00
        /*0020*/ 	.byte	0x00, 0x00, 0x00, 0x00


//--------------------- .nv.info._Z17vectorAdd_train2dPKfS0_PKiPfPiS4_i --------------------------
	.section	.nv.info._Z17vectorAdd_train2dPKfS0_PKiPfPiS4_i,"",@"SHT_CUDA_INFO"
	.sectionflags	@""
	.align	4


	//----- nvinfo : EIATTR_CUDA_API_VERSION
	.align		4
        /*0000*/ 	.byte	0x04, 0x37
        /*0002*/ 	.short	(.L_23 - .L_22)
.L_22:
        /*0004*/ 	.word	0x00000082


	//----- nvinfo : EIATTR_KPARAM_INFO
	.align		4
.L_23:
        /*0008*/ 	.byte	0x04, 0x17
        /*000a*/ 	.short	(.L_25 - .L_24)
.L_24:
        /*000c*/ 	.word	0x00000000
        /*0010*/ 	.short	0x0006
        /*0012*/ 	.short	0x0030
        /*0014*/ 	.byte	0x00, 0xf0, 0x11, 0x00


	//----- nvinfo : EIATTR_KPARAM_INFO
	.align		4
.L_25:
        /*0018*/ 	.byte	0x04, 0x17
        /*001a*/ 	.short	(.L_27 - .L_26)
.L_26:
        /*001c*/ 	.word	0x00000000
        /*0020*/ 	.short	0x0005
        /*0022*/ 	.short	0x0028
        /*0024*/ 	.byte	0x00, 0xf5, 0x21, 0x00


	//----- nvinfo : EIATTR_KPARAM_INFO
	.align		4
.L_27:
        /*0028*/ 	.byte	0x04, 0x17
        /*002a*/ 	.short	(.L_29 - .L_28)
.L_28:
        /*002c*/ 	.word	0x00000000
        /*0030*/ 	.short	0x0004
        /*0032*/ 	.short	0x0020
        /*0034*/ 	.byte	0x00, 0xf5, 0x21, 0x00


	//----- nvinfo : EIATTR_KPARAM_INFO
	.align		4
.L_29:
        /*0038*/ 	.byte	0x04, 0x17
        /*003a*/ 	.short	(.L_31 - .L_30)
.L_30:
        /*003c*/ 	.word	0x00000000
        /*0040*/ 	.short	0x0003
        /*0042*/ 	.short	0x0018
        /*0044*/ 	.byte	0x00, 0xf5, 0x21, 0x00


	//----- nvinfo : EIATTR_KPARAM_INFO
	.align		4
.L_31:
        /*0048*/ 	.byte	0x04, 0x17
        /*004a*/ 	.short	(.L_33 - .L_32)
.L_32:
        /*004c*/ 	.word	0x00000000
        /*0050*/ 	.short	0x0002
        /*0052*/ 	.short	0x0010
        /*0054*/ 	.byte	0x00, 0xf5, 0x21, 0x00


	//----- nvinfo : EIATTR_KPARAM_INFO
	.align		4
.L_33:
        /*0058*/ 	.byte	0x04, 0x17
        /*005a*/ 	.short	(.L_35 - .L_34)
.L_34:
        /*005c*/ 	.word	0x00000000
        /*0060*/ 	.short	0x0001
        /*0062*/ 	.short	0x0008
        /*0064*/ 	.byte	0x00, 0xf5, 0x21, 0x00


	//----- nvinfo : EIATTR_KPARAM_INFO
	.align		4
.L_35:
        /*0068*/ 	.byte	0x04, 0x17
        /*006a*/ 	.short	(.L_37 - .L_36)
.L_36:
        /*006c*/ 	.word	0x00000000
        /*0070*/ 	.short	0x0000
        /*0072*/ 	.short	0x0000
        /*0074*/ 	.byte	0x00, 0xf5, 0x21, 0x00


	//----- nvinfo : EIATTR_SPARSE_MMA_MASK
	.align		4
.L_37:
        /*0078*/ 	.byte	0x03, 0x50
        /*007a*/ 	.short	0x0000


	//----- nvinfo : EIATTR_MAXREG_COUNT
	.align		4
        /*007c*/ 	.byte	0x03, 0x1b
        /*007e*/ 	.short	0x00ff


	//----- nvinfo : EIATTR_NUM_BARRIERS
	.align		4
        /*0080*/ 	.byte	0x02, 0x4c
        /*0082*/ 	.byte	0x01
	.zero		1


	//----- nvinfo : EIATTR_EXTERNS
	.align		4
        /*0084*/ 	.byte	0x04, 0x0f
        /*0086*/ 	.short	(.L_39 - .L_38)


	//   ....[0]....
	.align		4
.L_38:
        /*0088*/ 	.word	index@(vprintf)


	//----- nvinfo : EIATTR_MERCURY_ISA_VERSION
	.align		4
.L_39:
        /*008c*/ 	.byte	0x03, 0x5f
        /*008e*/ 	.short	0x0101


	//----- nvinfo : EIATTR_VRC_CTA_INIT_COUNT
	.align		4
        /*0090*/ 	.byte	0x02, 0x4a
	.zero		1
	.zero		1


	//----- nvinfo : EIATTR_SYSCALL_OFFSETS
	.align		4
        /*0094*/ 	.byte	0x04, 0x46
        /*0096*/ 	.short	(.L_41 - .L_40)


	//   ....[0]....
.L_40:
        /*0098*/ 	.word	0x00000170


	//   ....[1]....
        /*009c*/ 	.word	0x00001310


	//----- nvinfo : EIATTR_EXIT_INSTR_OFFSETS
	.align		4
.L_41:
        /*00a0*/ 	.byte	0x04, 0x1c
        /*00a2*/ 	.short	(.L_43 - .L_42)


	//   ....[0]....
.L_42:
        /*00a4*/ 	.word	0x000001b0


	//   ....[1]....
        /*00a8*/ 	.word	0x00000c80


	//   ....[2]....
        /*00ac*/ 	.word	0x00001320


	//----- nvinfo : EIATTR_CRS_STACK_SIZE
	.align		4
.L_43:
        /*00b0*/ 	.byte	0x04, 0x1e
        /*00b2*/ 	.short	(.L_45 - .L_44)
.L_44:
        /*00b4*/ 	.word	0x00000000


	//----- nvinfo : EIATTR_CBANK_PARAM_SIZE
	.align		4
.L_45:
        /*00b8*/ 	.byte	0x03, 0x19
        /*00ba*/ 	.short	0x0034


	//----- nvinfo : EIATTR_PARAM_CBANK
	.align		4
        /*00bc*/ 	.byte	0x04, 0x0a
        /*00be*/ 	.short	(.L_47 - .L_46)
	.align		4
.L_46:
        /*00c0*/ 	.word	index@(.nv.constant0._Z17vectorAdd_train2dPKfS0_PKiPfPiS4_i)
        /*00c4*/ 	.short	0x0380
        /*00c6*/ 	.short	0x0034


	//----- nvinfo : EIATTR_SW_WAR
	.align		4
.L_47:
        /*00c8*/ 	.byte	0x04, 0x36
        /*00ca*/ 	.short	(.L_49 - .L_48)
.L_48:
        /*00cc*/ 	.word	0x00000008
.L_49:


//--------------------- .nv.info._Z15vectorAdd_trainPKfS0_PKiPfS3_S3_if --------------------------
	.section	.nv.info._Z15vectorAdd_trainPKfS0_PKiPfS3_S3_if,"",@"SHT_CUDA_INFO"
	.sectionflags	@""
	.align	4


	//----- nvinfo : EIATTR_CUDA_API_VERSION
	.align		4
        /*0000*/ 	.byte	0x04, 0x37
        /*0002*/ 	.short	(.L_51 - .L_50)
.L_50:
        /*0004*/ 	.word	0x00000082


	//----- nvinfo : EIATTR_KPARAM_INFO
	.align		4
.L_51:
        /*0008*/ 	.byte	0x04, 0x17
        /*000a*/ 	.short	(.L_53 - .L_52)
.L_52:
        /*000c*/ 	.word	0x00000000
        /*0010*/ 	.short	0x0007
        /*0012*/ 	.short	0x0034
        /*0014*/ 	.byte	0x00, 0xf0, 0x11, 0x00


	//----- nvinfo : EIATTR_KPARAM_INFO
	.align		4
.L_53:
        /*0018*/ 	.byte	0x04, 0x17
        /*001a*/ 	.short	(.L_55 - .L_54)
.L_54:
        /*001c*/ 	.word	0x00000000
        /*0020*/ 	.short	0x0006
        /*0022*/ 	.short	0x0030
        /*0024*/ 	.byte	0x00, 0xf0, 0x11, 0x00


	//----- nvinfo : EIATTR_KPARAM_INFO
	.align		4
.L_55:
        /*0028*/ 	.byte	0x04, 0x17
        /*002a*/ 	.short	(.L_57 - .L_56)
.L_56:
        /*002c*/ 	.word	0x00000000
        /*0030*/ 	.short	0x0005
        /*0032*/ 	.short	0x0028
        /*0034*/ 	.byte	0x00, 0xf5, 0x21, 0x00


	//----- nvinfo : EIATTR_KPARAM_INFO
	.align		4
.L_57:
        /*0038*/ 	.byte	0x04, 0x17
        /*003a*/ 	.short	(.L_59 - .L_58)
.L_58:
        /*003c*/ 	.word	0x00000000
        /*0040*/ 	.short	0x0004
        /*0042*/ 	.short	0x0020
        /*0044*/ 	.byte	0x00, 0xf5, 0x21, 0x00


	//----- nvinfo : EIATTR_KPARAM_INFO
	.align		4
.L_59:
        /*0048*/ 	.byte	0x04, 0x17
        /*004a*/ 	.short	(.L_61 - .L_60)
.L_60:
        /*004c*/ 	.word	0x00000000
        /*0050*/ 	.short	0x0003
        /*0052*/ 	.short	0x0018
        /*0054*/ 	.byte	0x00, 0xf5, 0x21, 0x00


	//----- nvinfo : EIATTR_KPARAM_INFO
	.align		4
.L_61:
        /*0058*/ 	.byte	0x04, 0x17
        /*005a*/ 	.short	(.L_63 - .L_62)
.L_62:
        /*005c*/ 	.word	0x00000000
        /*0060*/ 	.short	0x0002
        /*0062*/ 	.short	0x0010
        /*0064*/ 	.byte	0x00, 0xf5, 0x21, 0x00


	//----- nvinfo : EIATTR_KPARAM_INFO
	.align		4
.L_63:
        /*0068*/ 	.byte	0x04, 0x17
        /*006a*/ 	.short	(.L_65 - .L_64)
.L_64:
        /*006c*/ 	.word	0x00000000
        /*0070*/ 	.short	0x0001
        /*0072*/ 	.short	0x0008
        /*0074*/ 	.byte	0x00, 0xf5, 0x21, 0x00


	//----- nvinfo : EIATTR_KPARAM_INFO
	.align		4
.L_65:
        /*0078*/ 	.byte	0x04, 0x17
        /*007a*/ 	.short	(.L_67 - .L_66)
.L_66:
        /*007c*/ 	.word	0x00000000
        /*0080*/ 	.short	0x0000
        /*0082*/ 	.short	0x0000
        /*0084*/ 	.byte	0x00, 0xf5, 0x21, 0x00


	//----- nvinfo : EIATTR_SPARSE_MMA_MASK
	.align		4
.L_67:
        /*0088*/ 	.byte	0x03, 0x50
        /*008a*/ 	.short	0x0000


	//----- nvinfo : EIATTR_MAXREG_COUNT
	.align		4
        /*008c*/ 	.byte	0x03, 0x1b
        /*008e*/ 	.short	0x00ff


	//----- nvinfo : EIATTR_NUM_BARRIERS
	.align		4
        /*0090*/ 	.byte	0x02, 0x4c
        /*0092*/ 	.byte	0x01
	.zero		1


	//----- nvinfo : EIATTR_MERCURY_ISA_VERSION
	.align		4
        /*0094*/ 	.byte	0x03, 0x5f
        /*0096*/ 	.short	0x0101


	//----- nvinfo : EIATTR_VRC_CTA_INIT_COUNT
	.align		4
        /*0098*/ 	.byte	0x02, 0x4a
	.zero		1
	.zero		1


	//----- nvinfo : EIATTR_EXIT_INSTR_OFFSETS
	.align		4
        /*009c*/ 	.byte	0x04, 0x1c
        /*009e*/ 	.short	(.L_69 - .L_68)


	//   ....[0]....
.L_68:
        /*00a0*/ 	.word	0x000008c0


	//----- nvinfo : EIATTR_CRS_STACK_SIZE
	.align		4
.L_69:
        /*00a4*/ 	.byte	0x04, 0x1e
        /*00a6*/ 	.short	(.L_71 - .L_70)
.L_70:
        /*00a8*/ 	.word	0x00000000


	//----- nvinfo : EIATTR_CBANK_PARAM_SIZE
	.align		4
.L_71:
        /*00ac*/ 	.byte	0x03, 0x19
        /*00ae*/ 	.short	0x0038


	//----- nvinfo : EIATTR_PARAM_CBANK
	.align		4
        /*00b0*/ 	.byte	0x04, 0x0a
        /*00b2*/ 	.short	(.L_73 - .L_72)
	.align		4
.L_72:
        /*00b4*/ 	.word	index@(.nv.constant0._Z15vectorAdd_trainPKfS0_PKiPfS3_S3_if)
        /*00b8*/ 	.short	0x0380
        /*00ba*/ 	.short	0x0038


	//----- nvinfo : EIATTR_SW_WAR
	.align		4
.L_73:
        /*00bc*/ 	.byte	0x04, 0x36
        /*00be*/ 	.short	(.L_75 - .L_74)
.L_74:
        /*00c0*/ 	.word	0x00000008
.L_75:


//--------------------- .nv.info._Z9vectorAddPKfS0_Pfi --------------------------
	.section	.nv.info._Z9vectorAddPKfS0_Pfi,"",@"SHT_CUDA_INFO"
	.sectionflags	@""
	.align	4


	//----- nvinfo : EIATTR_CUDA_API_VERSION
	.align		4
        /*0000*/ 	.byte	0x04, 0x37
        /*0002*/ 	.short	(.L_77 - .L_76)
.L_76:
        /*0004*/ 	.word	0x00000082


	//----- nvinfo : EIATTR_KPARAM_INFO
	.align		4
.L_77:
        /*0008*/ 	.byte	0x04, 0x17
        /*000a*/ 	.short	(.L_79 - .L_78)
.L_78:
        /*000c*/ 	.word	0x00000000
        /*0010*/ 	.short	0x0003
        /*0012*/ 	.short	0x0018
        /*0014*/ 	.byte	0x00, 0xf0, 0x11, 0x00


	//----- nvinfo : EIATTR_KPARAM_INFO
	.align		4
.L_79:
        /*0018*/ 	.byte	0x04, 0x17
        /*001a*/ 	.short	(.L_81 - .L_80)
.L_80:
        /*001c*/ 	.word	0x00000000
        /*0020*/ 	.short	0x0002
        /*0022*/ 	.short	0x0010
        /*0024*/ 	.byte	0x00, 0xf5, 0x21, 0x00


	//----- nvinfo : EIATTR_KPARAM_INFO
	.align		4
.L_81:
        /*0028*/ 	.byte	0x04, 0x17
        /*002a*/ 	.short	(.L_83 - .L_82)
.L_82:
        /*002c*/ 	.word	0x00000000
        /*0030*/ 	.short	0x0001
        /*0032*/ 	.short	0x0008
        /*0034*/ 	.byte	0x00, 0xf5, 0x21, 0x00


	//----- nvinfo : EIATTR_KPARAM_INFO
	.align		4
.L_83:
        /*0038*/ 	.byte	0x04, 0x17
        /*003a*/ 	.short	(.L_85 - .L_84)
.L_84:
        /*003c*/ 	.word	0x00000000
        /*0040*/ 	.short	0x0000
        /*0042*/ 	.short	0x0000
        /*0044*/ 	.byte	0x00, 0xf5, 0x21, 0x00


	//----- nvinfo : EIATTR_SPARSE_MMA_MASK
	.align		4
.L_85:
        /*0048*/ 	.byte	0x03, 0x50
        /*004a*/ 	.short	0x0000


	//----- nvinfo : EIATTR_MAXREG_COUNT
	.align		4
        /*004c*/ 	.byte	0x03, 0x1b
        /*004e*/ 	.short	0x00ff


	//----- nvinfo : EIATTR_NUM_BARRIERS
	.align		4
        /*0050*/ 	.byte	0x02, 0x4c
        /*0052*/ 	.byte	0x01
	.zero		1


	//----- nvinfo : EIATTR_MERCURY_ISA_VERSION
	.align		4
        /*0054*/ 	.byte	0x03, 0x5f
        /*0056*/ 	.short	0x0101


	//----- nvinfo : EIATTR_VRC_CTA_INIT_COUNT
	.align		4
        /*0058*/ 	.byte	0x02, 0x4a
	.zero		1
	.zero		1


	//----- nvinfo : EIATTR_EXIT_INSTR_OFFSETS
	.align		4
        /*005c*/ 	.byte	0x04, 0x1c
        /*005e*/ 	.short	(.L_87 - .L_86)


	//   ....[0]....
.L_86:
        /*0060*/ 	.word	0x00000300


	//----- nvinfo : EIATTR_CBANK_PARAM_SIZE
	.align		4
.L_87:
        /*0064*/ 	.byte	0x03, 0x19
        /*0066*/ 	.short	0x001c


	//----- nvinfo : EIATTR_PARAM_CBANK
	.align		4
        /*0068*/ 	.byte	0x04, 0x0a
        /*006a*/ 	.short	(.L_89 - .L_88)
	.align		4
.L_88:
        /*006c*/ 	.word	index@(.nv.constant0._Z9vectorAddPKfS0_Pfi)
        /*0070*/ 	.short	0x0380
        /*0072*/ 	.short	0x001c


	//----- nvinfo : EIATTR_SW_WAR
	.align		4
.L_89:
        /*0074*/ 	.byte	0x04, 0x36
        /*0076*/ 	.short	(.L_91 - .L_90)
.L_90:
        /*0078*/ 	.word	0x00000008
.L_91:


//--------------------- .nv.callgraph             --------------------------
	.section	.nv.callgraph,"",@"SHT_CUDA_CALLGRAPH"
	.align	4
	.sectionentsize	8
	.align		4
        /*0000*/ 	.word	0x00000000
	.align		4
        /*0004*/ 	.word	0xffffffff
	.align		4
        /*0008*/ 	.word	index@(_Z17vectorAdd_train2dPKfS0_PKiPfPiS4_i)
	.align		4
        /*000c*/ 	.word	index@(vprintf)
	.align		4
        /*0010*/ 	.word	0x00000000
	.align		4
        /*0014*/ 	.word	0xfffffffe
	.align		4
        /*0018*/ 	.word	0x00000000
	.align		4
        /*001c*/ 	.word	0xfffffffd
	.align		4
        /*0020*/ 	.word	0x00000000
	.align		4
        /*0024*/ 	.word	0xfffffffc


//--------------------- .nv.constant4             --------------------------
	.section	.nv.constant4,"a",@progbits
	.align	8
	.align		8
.nv.constant4:
        /*0000*/ 	.dword	vprintf
	.align		8
        /*0008*/ 	.dword	$str
	.align		8
        /*0010*/ 	.dword	$str$1


//--------------------- .text._Z17vectorAdd_train2dPKfS0_PKiPfPiS4_i --------------------------
	.section	.text._Z17vectorAdd_train2dPKfS0_PKiPfPiS4_i,"ax",@progbits
	.align	128
        .global         _Z17vectorAdd_train2dPKfS0_PKiPfPiS4_i
        .type           _Z17vectorAdd_train2dPKfS0_PKiPfPiS4_i,@function
        .size           _Z17vectorAdd_train2dPKfS0_PKiPfPiS4_i,(.L_x_22 - _Z17vectorAdd_train2dPKfS0_PKiPfPiS4_i)
        .other          _Z17vectorAdd_train2dPKfS0_PKiPfPiS4_i,@"STO_CUDA_ENTRY STV_DEFAULT"
_Z17vectorAdd_train2dPKfS0_PKiPfPiS4_i:
.text._Z17vectorAdd_train2dPKfS0_PKiPfPiS4_i:
[----:B------:R-:W0:Y:S01]  /*0000*/  LDC R1, c[0x0][0x37c] ;  /* 0x0000df00ff017b82 */ /* 0x000e220000000800 */
[----:B------:R-:W1:Y:S01]  /*0010*/  S2R R16, SR_CTAID.Y ;  /* 0x0000000000107919 */ /* 0x000e620000002600 */
[----:B------:R-:W2:Y:S06]  /*0020*/  LDCU UR4, c[0x0][0x2fc] ;  /* 0x00005f80ff0477ac */ /* 0x000eac0008000800 */
[----:B------:R-:W3:Y:S01]  /*0030*/  LDC R28, c[0x0][0x2f8] ;  /* 0x0000be00ff1c7b82 */ /* 0x000ee20000000800 */
[----:B0-----:R-:W-:Y:S01]  /*0040*/  VIADD R1, R1, 0xffffff50 ;  /* 0xffffff5001017836 */ /* 0x001fe20000000000 */
[----:B------:R-:W1:Y:S01]  /*0050*/  S2R R3, SR_TID.Y ;  /* 0x0000000000037919 */ /* 0x000e620000002200 */
[----:B------:R-:W1:Y:S01]  /*0060*/  LDCU UR5, c[0x0][0x364] ;  /* 0x00006c80ff0577ac */ /* 0x000e620008000800 */
[----:B------:R-:W0:Y:S01]  /*0070*/  S2R R17, SR_CTAID.X ;  /* 0x0000000000117919 */ /* 0x000e220000002500 */
[----:B------:R-:W0:Y:S01]  /*0080*/  LDCU UR6, c[0x0][0x360] ;  /* 0x00006c00ff0677ac */ /* 0x000e220008000800 */
[----:B------:R-:W0:Y:S01]  /*0090*/  S2R R0, SR_TID.X ;  /* 0x0000000000007919 */ /* 0x000e220000002100 */
[----:B---3--:R-:W-:-:S04]  /*00a0*/  IADD3 R28, P0, P1, R1, 0xa0, R28 ;  /* 0x000000a0011c7810 */ /* 0x008fc8000791e01c */
[----:B--2---:R-:W-:Y:S01]  /*00b0*/  IADD3.X R2, PT, PT, RZ, UR4, RZ, P0, P1 ;  /* 0x00000004ff027c10 */ /* 0x004fe200087e24ff */
[----:B------:R-:W-:-:S04]  /*00c0*/  IMAD.MOV.U32 R6, RZ, RZ, R28 ;  /* 0x000000ffff067224 */ /* 0x000fc800078e001c */
[----:B------:R-:W-:Y:S02]  /*00d0*/  IMAD.MOV.U32 R7, RZ, RZ, R2 ;  /* 0x000000ffff077224 */ /* 0x000fe400078e0002 */
[----:B-1----:R-:W-:Y:S02]  /*00e0*/  IMAD R16, R16, UR5, R3 ;  /* 0x0000000510107c24 */ /* 0x002fe4000f8e0203 */
[----:B0-----:R-:W-:Y:S01]  /*00f0*/  IMAD R17, R17, UR6, R0 ;  /* 0x0000000611117c24 */ /* 0x001fe2000f8e0200 */
[----:B------:R-:W-:Y:S01]  /*0100*/  MOV R0, 0x0 ;  /* 0x0000000000007802 */ /* 0x000fe20000000f00 */
[----:B------:R-:W0:Y:S03]  /*0110*/  LDCU.64 UR6, c[0x4][0x8] ;  /* 0x01000100ff0677ac */ /* 0x000e260008000a00 */
[----:B------:R1:W2:Y:S01]  /*0120*/  LDC.64 R8, c[0x4][R0] ;  /* 0x0100000000087b82 */ /* 0x0002a20000000a00 */
[----:B------:R1:W-:Y:S01]  /*0130*/  STL.64 [R1+0xa0], R16 ;  /* 0x0000a01001007387 */ /* 0x0003e20000100a00 */
[----:B0-----:R-:W-:-:S02]  /*0140*/  IMAD.U32 R4, RZ, RZ, UR6 ;  /* 0x00000006ff047e24 */ /* 0x001fc4000f8e00ff */
[----:B-1----:R-:W-:-:S07]  /*0150*/  IMAD.U32 R5, RZ, RZ, UR7 ;  /* 0x00000007ff057e24 */ /* 0x002fce000f8e00ff */
[----:B------:R-:W-:-:S07]  /*0160*/  LEPC R20, `(.L_x_0) ;  /* 0x000000001014794e */ /* 0x000fce0000000000 */
[----:B--2---:R-:W-:Y:S05]  /*0170*/  CALL.ABS.NOINC R8 ;  /* 0x0000000008007343 */ /* 0x004fea0003c00000 */
.L_x_0:
[----:B------:R-:W0:Y:S01]  /*0180*/  LDCU UR4, c[0x0][0x3b0] ;  /* 0x00007600ff0477ac */ /* 0x000e220008000800 */
[----:B------:R-:W-:-:S04]  /*0190*/  VIMNMX R0, PT, PT, R16, R17, !PT ;  /* 0x0000001110007248 */ /* 0x000fc80007fe0100 */
[----:B0-----:R-:W-:-:S13]  /*01a0*/  ISETP.GE.AND P0, PT, R0, UR4, PT ;  /* 0x0000000400007c0c */ /* 0x001fda000bf06270 */
[----:B------:R-:W-:Y:S05]  /*01b0*/  @P0 EXIT ;  /* 0x000000000000094d */ /* 0x000fea0003800000 */
[----:B------:R-:W0:Y:S08]  /*01c0*/  LDC.64 R30, c[0x0][0x358] ;  /* 0x0000d600ff1e7b82 */ /* 0x000e300000000a00 */
[----:B------:R-:W1:Y:S08]  /*01d0*/  LDC.64 R8, c[0x0][0x380] ;  /* 0x0000e000ff087b82 */ /* 0x000e700000000a00 */
[----:B------:R-:W2:Y:S01]  /*01e0*/  LDC.64 R10, c[0x0][0x390] ;  /* 0x0000e400ff0a7b82 */ /* 0x000ea20000000a00 */
[----:B0-----:R-:W-:-:S07]  /*01f0*/  R2UR UR4, R30 ;  /* 0x000000001e0472ca */ /* 0x001fce00000e0000 */
[----:B------:R-:W0:Y:S01]  /*0200*/  LDC.64 R6, c[0x0][0x388] ;  /* 0x0000e200ff067b82 */ /* 0x000e220000000a00 */
[C---:B------:R-:W-:Y:S02]  /*0210*/  R2UR UR5, R31.reuse ;  /* 0x000000001f0572ca */ /* 0x040fe400000e0000 */
[C---:B------:R-:W-:Y:S02]  /*0220*/  R2UR UR6, R30.reuse ;  /* 0x000000001e0672ca */ /* 0x040fe400000e0000 */
[C---:B------:R-:W-:Y:S02]  /*0230*/  R2UR UR7, R31.reuse ;  /* 0x000000001f0772ca */ /* 0x040fe400000e0000 */
[----:B------:R-:W-:Y:S01]  /*0240*/  R2UR UR8, R30 ;  /* 0x000000001e0872ca */ /* 0x000fe200000e0000 */
[----:B-1----:R-:W-:Y:S01]  /*0250*/  IMAD.WIDE.U32 R4, R16, 0x4, R8 ;  /* 0x0000000410047825 */ /* 0x002fe200078e0008 */
[----:B------:R-:W-:-:S03]  /*0260*/  R2UR UR9, R31 ;  /* 0x000000001f0972ca */ /* 0x000fc600000e0000 */
[C---:B------:R-:W-:Y:S02]  /*0270*/  IMAD.WIDE R8, R17.reuse, 0x4, R8 ;  /* 0x0000000411087825 */ /* 0x040fe400078e0208 */
[----:B------:R-:W3:Y:S02]  /*0280*/  LDG.E R4, desc[UR4][R4.64] ;  /* 0x0000000404047981 */ /* 0x000ee4000c1e1900 */
[C---:B--2---:R-:W-:Y:S02]  /*0290*/  IMAD.WIDE R10, R17.reuse, 0x4, R10 ;  /* 0x00000004110a7825 */ /* 0x044fe400078e020a */
[----:B------:R-:W3:Y:S04]  /*02a0*/  LDG.E R9, desc[UR6][R8.64] ;  /* 0x0000000608097981 */ /* 0x000ee8000c1e1900 */
[----:B------:R-:W2:Y:S01]  /*02b0*/  LDG.E R10, desc[UR8][R10.64] ;  /* 0x000000080a0a7981 */ /* 0x000ea2000c1e1900 */
[----:B0-----:R-:W-:-:S06]  /*02c0*/  IMAD.WIDE R6, R17, 0x4, R6 ;  /* 0x0000000411067825 */ /* 0x001fcc00078e0206 */
[----:B------:R-:W4:Y:S01]  /*02d0*/  LDG.E R6, desc[UR4][R6.64] ;  /* 0x0000000406067981 */ /* 0x000f22000c1e1900 */
[----:B------:R-:W-:Y:S05]  /*02e0*/  WARPSYNC.ALL ;  /* 0x0000000000007948 */ /* 0x000fea0003800000 */
[----:B---3--:R-:W-:-:S04]  /*02f0*/  FSETP.GTU.AND P0, PT, R9, R4, PT ;  /* 0x000000040900720b */ /* 0x008fc80003f0c000 */
[C---:B--2---:R-:W-:Y:S02]  /*0300*/  ISETP.EQ.XOR P1, PT, R10.reuse, -0x1, !P0 ;  /* 0xffffffff0a00780c */ /* 0x044fe40004722a70 */
[----:B------:R-:W-:Y:S02]  /*0310*/  ISETP.EQ.XOR P0, PT, R10, 0x1, !P0 ;  /* 0x000000010a00780c */ /* 0x000fe40004702a70 */
[----:B------:R-:W-:Y:S02]  /*0320*/  SEL R0, RZ, 0x1, !P1 ;  /* 0x00000001ff007807 */ /* 0x000fe40004800000 */
[----:B------:R-:W-:Y:S02]  /*0330*/  SEL R12, RZ, 0x1, !P0 ;  /* 0x00000001ff0c7807 */ /* 0x000fe40004000000 */
[----:B------:R-:W-:Y:S02]  /*0340*/  I2FP.F32.U32 R3, R0 ;  /* 0x0000000000037245 */ /* 0x000fe40000201000 */
[----:B------:R-:W-:Y:S01]  /*0350*/  I2FP.F32.U32 R5, R12 ;  /* 0x0000000c00057245 */ /* 0x000fe20000201000 */
[----:B------:R-:W-:-:S02]  /*0360*/  IMAD R0, R17, 0x4, R1 ;  /* 0x0000000411007824 */ /* 0x000fc400078e0201 */
[C---:B----4-:R-:W-:Y:S02]  /*0370*/  FMUL R3, R6.reuse, R3 ;  /* 0x0000000306037220 */ /* 0x050fe40000400000 */
[----:B------:R-:W-:-:S03]  /*0380*/  FMUL R5, R6, R5 ;  /* 0x0000000506057220 */ /* 0x000fc60000400000 */
[----:B------:R-:W-:Y:S04]  /*0390*/  STL [R0], R3 ;  /* 0x0000000300007387 */ /* 0x000fe80000100800 */
[----:B------:R0:W-:Y:S01]  /*03a0*/  STL [R0+0x50], R5 ;  /* 0x0000500500007387 */ /* 0x0001e20000100800 */
[----:B------:R-:W1:Y:S08]  /*03b0*/  LDC.64 R18, c[0x0][0x388] ;  /* 0x0000e200ff127b82 */ /* 0x000e700000000a00 */
[----:B------:R-:W-:Y:S01]  /*03c0*/  BAR.SYNC.DEFER_BLOCKING 0x0 ;  /* 0x0000000000007b1d */ /* 0x000fe20000010000 */
[----:B------:R-:W-:-:S02]  /*03d0*/  R2UR UR4, R30 ;  /* 0x000000001e0472ca */ /* 0x000fc400000e0000 */
[C---:B------:R-:W-:Y:S02]  /*03e0*/  R2UR UR5, R31.reuse ;  /* 0x000000001f0572ca */ /* 0x040fe400000e0000 */
[C---:B------:R-:W-:Y:S02]  /*03f0*/  R2UR UR6, R30.reuse ;  /* 0x000000001e0672ca */ /* 0x040fe400000e0000 */
[C---:B------:R-:W-:Y:S01]  /*0400*/  R2UR UR7, R31.reuse ;  /* 0x000000001f0772ca */ /* 0x040fe200000e0000 */
[----:B0-----:R-:W2:Y:S01]  /*0410*/  LDL.128 R4, [R1] ;  /* 0x0000000001047983 */ /* 0x001ea20000100c00 */
[C---:B------:R-:W-:Y:S02]  /*0420*/  R2UR UR8, R30.reuse ;  /* 0x000000001e0872ca */ /* 0x040fe400000e0000 */
[----:B------:R-:W-:Y:S02]  /*0430*/  R2UR UR9, R31 ;  /* 0x000000001f0972ca */ /* 0x000fe400000e0000 */
[----:B------:R-:W-:-:S02]  /*0440*/  R2UR UR10, R30 ;  /* 0x000000001e0a72ca */ /* 0x000fc400000e0000 */
[----:B------:R-:W-:Y:S01]  /*0450*/  R2UR UR11, R31 ;  /* 0x000000001f0b72ca */ /* 0x000fe200000e0000 */
[----:B-1----:R-:W3:Y:S04]  /*0460*/  LDG.E R3, desc[UR4][R18.64] ;  /* 0x0000000412037981 */ /* 0x002ee8000c1e1900 */
[----:B------:R-:W4:Y:S04]  /*0470*/  LDG.E R12, desc[UR6][R18.64+0x4] ;  /* 0x00000406120c7981 */ /* 0x000f28000c1e1900 */
[----:B------:R-:W5:Y:S04]  /*0480*/  LDG.E R14, desc[UR8][R18.64+0x8] ;  /* 0x00000808120e7981 */ /* 0x000f68000c1e1900 */
[----:B------:R-:W2:Y:S04]  /*0490*/  LDG.E R20, desc[UR10][R18.64+0xc] ;  /* 0x00000c0a12147981 */ /* 0x000ea8000c1e1900 */
[----:B------:R-:W2:Y:S04]  /*04a0*/  LDG.E R24, desc[UR4][R18.64+0x10] ;  /* 0x0000100412187981 */ /* 0x000ea8000c1e1900 */
[----:B------:R-:W2:Y:S04]  /*04b0*/  LDG.E R26, desc[UR6][R18.64+0x14] ;  /* 0x00001406121a7981 */ /* 0x000ea8000c1e1900 */
[----:B------:R-:W2:Y:S04]  /*04c0*/  LDG.E R8, desc[UR8][R18.64+0x18] ;  /* 0x0000180812087981 */ /* 0x000ea8000c1e1900 */
[----:B------:R-:W2:Y:S04]  /*04d0*/  LDG.E R9, desc[UR10][R18.64+0x1c] ;  /* 0x00001c0a12097981 */ /* 0x000ea8000c1e1900 */
[----:B------:R-:W2:Y:S04]  /*04e0*/  LDG.E R10, desc[UR4][R18.64+0x20] ;  /* 0x00002004120a7981 */ /* 0x000ea8000c1e1900 */
[----:B------:R-:W2:Y:S04]  /*04f0*/  LDG.E R22, desc[UR6][R18.64+0x24] ;  /* 0x0000240612167981 */ /* 0x000ea8000c1e1900 */
[----:B------:R-:W2:Y:S04]  /*0500*/  LDG.E R21, desc[UR4][R18.64+0x28] ;  /* 0x0000280412157981 */ /* 0x000ea8000c1e1900 */
[----:B------:R-:W2:Y:S01]  /*0510*/  LDG.E R0, desc[UR4][R18.64+0x2c] ;  /* 0x00002c0412007981 */ /* 0x000ea2000c1e1900 */
[----:B---3--:R-:W-:-:S04]  /*0520*/  FADD R3, RZ, R3 ;  /* 0x00000003ff037221 */ /* 0x008fc80000000000 */
[----:B----4-:R-:W-:-:S04]  /*0530*/  FADD R3, R3, R12 ;  /* 0x0000000c03037221 */ /* 0x010fc80000000000 */
[----:B-----5:R-:W-:Y:S02]  /*0540*/  FADD R3, R3, R14 ;  /* 0x0000000e03037221 */ /* 0x020fe40000000000 */
[----:B------:R-:W3:Y:S02]  /*0550*/  LDL.128 R12, [R1+0x50] ;  /* 0x00005000010c7983 */ /* 0x000ee40000100c00 */
[----:B--2---:R-:W-:Y:S01]  /*0560*/  FADD R3, R3, R20 ;  /* 0x0000001403037221 */ /* 0x004fe20000000000 */
[----:B------:R-:W-:Y:S01]  /*0570*/  FADD R4, RZ, R4 ;  /* 0x00000004ff047221 */ /* 0x000fe20000000000 */
[----:B------:R-:W2:Y:S02]  /*0580*/  LDG.E R20, desc[UR6][R18.64+0x34] ;  /* 0x0000340612147981 */ /* 0x000ea4000c1e1900 */
[----:B------:R-:W-:-:S04]  /*0590*/  FADD R3, R3, R24 ;  /* 0x0000001803037221 */ /* 0x000fc80000000000 */
[----:B------:R-:W-:-:S04]  /*05a0*/  FADD R3, R3, R26 ;  /* 0x0000001a03037221 */ /* 0x000fc80000000000 */
[----:B------:R-:W-:Y:S01]  /*05b0*/  FADD R8, R3, R8 ;  /* 0x0000000803087221 */ /* 0x000fe20000000000 */
[----:B------:R-:W-:Y:S01]  /*05c0*/  FADD R5, R5, R4 ;  /* 0x0000000405057221 */ /* 0x000fe20000000000 */
[----:B------:R-:W4:Y:S02]  /*05d0*/  LDG.E R3, desc[UR4][R18.64+0x30] ;  /* 0x0000300412037981 */ /* 0x000f24000c1e1900 */
[----:B------:R-:W-:-:S04]  /*05e0*/  FADD R9, R8, R9 ;  /* 0x0000000908097221 */ /* 0x000fc80000000000 */
[----:B------:R-:W-:Y:S02]  /*05f0*/  FADD R23, R9, R10 ;  /* 0x0000000a09177221 */ /* 0x000fe40000000000 */
[----:B------:R-:W5:Y:S01]  /*0600*/  LDL.128 R8, [R1+0x10] ;  /* 0x0000100001087983 */ /* 0x000f620000100c00 */
[----:B------:R-:W-:Y:S01]  /*0610*/  FADD R6, R6, R5 ;  /* 0x0000000506067221 */ /* 0x000fe20000000000 */
[----:B------:R-:W-:-:S04]  /*0620*/  FADD R22, R23, R22 ;  /* 0x0000001617167221 */ /* 0x000fc80000000000 */
[----:B------:R-:W-:Y:S01]  /*0630*/  FADD R25, R22, R21 ;  /* 0x0000001516197221 */ /* 0x000fe20000000000 */
[----:B------:R-:W-:Y:S01]  /*0640*/  FADD R23, R7, R6 ;  /* 0x0000000607177221 */ /* 0x000fe20000000000 */
[----:B------:R-:W5:Y:S04]  /*0650*/  LDG.E R21, desc[UR8][R18.64+0x38] ;  /* 0x0000380812157981 */ /* 0x000f68000c1e1900 */
[----:B------:R-:W5:Y:S01]  /*0660*/  LDL.128 R4, [R1+0x60] ;  /* 0x0000600001047983 */ /* 0x000f620000100c00 */
[----:B------:R-:W-:-:S03]  /*0670*/  FADD R22, R25, R0 ;  /* 0x0000000019167221 */ /* 0x000fc60000000000 */
[----:B------:R-:W5:Y:S04]  /*0680*/  LDG.E R0, desc[UR4][R18.64+0x3c] ;  /* 0x00003c0412007981 */ /* 0x000f68000c1e1900 */
[----:B------:R-:W5:Y:S01]  /*0690*/  LDL.128 R24, [R1+0x20] ;  /* 0x0000200001187983 */ /* 0x000f620000100c00 */
[----:B---3--:R-:W-:-:S04]  /*06a0*/  FADD R12, RZ, R12 ;  /* 0x0000000cff0c7221 */ /* 0x008fc80000000000 */
[----:B------:R-:W-:-:S04]  /*06b0*/  FADD R13, R13, R12 ;  /* 0x0000000c0d0d7221 */ /* 0x000fc80000000000 */
[----:B------:R-:W-:Y:S01]  /*06c0*/  FADD R14, R14, R13 ;  /* 0x0000000d0e0e7221 */ /* 0x000fe20000000000 */
[----:B----4-:R-:W-:-:S03]  /*06d0*/  FADD R3, R22, R3 ;  /* 0x0000000316037221 */ /* 0x010fc60000000000 */
[----:B------:R-:W-:Y:S01]  /*06e0*/  FADD R15, R15, R14 ;  /* 0x0000000e0f0f7221 */ /* 0x000fe20000000000 */
[----:B--2---:R-:W-:Y:S02]  /*06f0*/  FADD R20, R3, R20 ;  /* 0x0000001403147221 */ /* 0x004fe40000000000 */
[----:B------:R-:W2:Y:S01]  /*0700*/  LDG.E R3, desc[UR8][R18.64+0x48] ;  /* 0x0000480812037981 */ /* 0x000ea2000c1e1900 */
[----:B-----5:R-:W-:-:S04]  /*0710*/  FADD R8, R23, R8 ;  /* 0x0000000817087221 */ /* 0x020fc80000000000 */
[----:B------:R-:W-:Y:S02]  /*0720*/  FADD R9, R9, R8 ;  /* 0x0000000809097221 */ /* 0x000fe40000000000 */
[----:B------:R-:W3:Y:S01]  /*0730*/  LDG.E R8, desc[UR4][R18.64+0x40] ;  /* 0x0000400412087981 */ /* 0x000ee2000c1e1900 */
[----:B------:R-:W-:Y:S01]  /*0740*/  FADD R21, R20, R21 ;  /* 0x0000001514157221 */ /* 0x000fe20000000000 */
[----:B------:R-:W-:Y:S01]  /*0750*/  FADD R20, R10, R9 ;  /* 0x000000090a147221 */ /* 0x000fe20000000000 */
[----:B------:R-:W-:Y:S02]  /*0760*/  FADD R10, R15, R4 ;  /* 0x000000040f0a7221 */ /* 0x000fe40000000000 */
[----:B------:R-:W4:Y:S04]  /*0770*/  LDL.128 R12, [R1+0x70] ;  /* 0x00007000010c7983 */ /* 0x000f280000100c00 */
[----:B------:R-:W5:Y:S01]  /*0780*/  LDG.E R4, desc[UR6][R18.64+0x44] ;  /* 0x0000440612047981 */ /* 0x000f62000c1e1900 */
[----:B------:R-:W-:Y:S01]  /*0790*/  FADD R9, R5, R10 ;  /* 0x0000000a05097221 */ /* 0x000fe20000000000 */
[----:B------:R-:W-:Y:S01]  /*07a0*/  FADD R5, R21, R0 ;  /* 0x0000000015057221 */ /* 0x000fe20000000000 */
[----:B------:R-:W-:Y:S01]  /*07b0*/  FADD R11, R11, R20 ;  /* 0x000000140b0b7221 */ /* 0x000fe20000000000 */
[----:B------:R-:W2:Y:S04]  /*07c0*/  LDG.E R0, desc[UR4][R18.64+0x4c] ;  /* 0x00004c0412007981 */ /* 0x000ea8000c1e1900 */
[----:B------:R-:W2:Y:S01]  /*07d0*/  LDL.128 R20, [R1+0x30] ;  /* 0x0000300001147983 */ /* 0x000ea20000100c00 */
[----:B------:R-:W-:-:S04]  /*07e0*/  FADD R6, R6, R9 ;  /* 0x0000000906067221 */ /* 0x000fc80000000000 */
[----:B------:R-:W-:Y:S01]  /*07f0*/  FADD R7, R7, R6 ;  /* 0x0000000607077221 */ /* 0x000fe20000000000 */
[----:B------:R-:W-:-:S04]  /*0800*/  FADD R24, R11, R24 ;  /* 0x000000180b187221 */ /* 0x000fc80000000000 */
[----:B------:R-:W-:-:S04]  /*0810*/  FADD R25, R25, R24 ;  /* 0x0000001819197221 */ /* 0x000fc80000000000 */
[----:B------:R-:W-:-:S04]  /*0820*/  FADD R26, R26, R25 ;  /* 0x000000191a1a7221 */ /* 0x000fc80000000000 */
[----:B------:R-:W-:Y:S01]  /*0830*/  FADD R27, R27, R26 ;  /* 0x0000001a1b1b7221 */ /* 0x000fe20000000000 */
[----:B---3--:R-:W-:Y:S02]  /*0840*/  FADD R5, R5, R8 ;  /* 0x0000000805057221 */ /* 0x008fe40000000000 */
[----:B------:R-:W3:Y:S01]  /*0850*/  LDL.128 R8, [R1+0x80] ;  /* 0x0000800001087983 */ /* 0x000ee20000100c00 */
[----:B----4-:R-:W-:Y:S01]  /*0860*/  FADD R6, R7, R12 ;  /* 0x0000000c07067221 */ /* 0x010fe20000000000 */
[----:B-----5:R-:W-:-:S03]  /*0870*/  FADD R12, R5, R4 ;  /* 0x00000004050c7221 */ /* 0x020fc60000000000 */
[----:B------:R-:W-:Y:S02]  /*0880*/  FADD R13, R13, R6 ;  /* 0x000000060d0d7221 */ /* 0x000fe40000000000 */
[----:B------:R-:W4:Y:S01]  /*0890*/  LDL.128 R4, [R1+0x40] ;  /* 0x0000400001047983 */ /* 0x000f220000100c00 */
[----:B--2---:R-:W-:-:S03]  /*08a0*/  FADD R20, R27, R20 ;  /* 0x000000141b147221 */ /* 0x004fc60000000000 */
[----:B------:R-:W2:Y:S01]  /*08b0*/  LDL.128 R24, [R1+0x90] ;  /* 0x0000900001187983 */ /* 0x000ea20000100c00 */
[----:B------:R-:W-:Y:S01]  /*08c0*/  FADD R21, R21, R20 ;  /* 0x0000001415157221 */ /* 0x000fe20000000000 */
[----:B------:R-:W-:-:S03]  /*08d0*/  FADD R3, R12, R3 ;  /* 0x000000030c037221 */ /* 0x000fc60000000000 */
[----:B------:R-:W-:Y:S01]  /*08e0*/  FADD R22, R22, R21 ;  /* 0x0000001516167221 */ /* 0x000fe20000000000 */
[----:B------:R-:W-:Y:S01]  /*08f0*/  FADD R0, R3, R0 ;  /* 0x0000000003007221 */ /* 0x000fe20000000000 */
[----:B------:R-:W-:Y:S02]  /*0900*/  FADD R14, R14, R13 ;  /* 0x0000000d0e0e7221 */ /* 0x000fe40000000000 */
[----:B------:R-:W-:Y:S01]  /*0910*/  FADD R23, R23, R22 ;  /* 0x0000001617177221 */ /* 0x000fe20000000000 */
[----:B------:R-:W0:Y:S01]  /*0920*/  MUFU.RCP R3, R0 ;  /* 0x0000000000037308 */ /* 0x000e220000001000 */
[----:B------:R-:W-:Y:S01]  /*0930*/  FADD R15, R15, R14 ;  /* 0x0000000e0f0f7221 */ /* 0x000fe20000000000 */
[----:B------:R-:W-:Y:S03]  /*0940*/  BSSY.RECONVERGENT B0, `(.L_x_1) ;  /* 0x0000017000007945 */ /* 0x000fe60003800200 */
[----:B---3--:R-:W-:-:S04]  /*0950*/  FADD R8, R15, R8 ;  /* 0x000000080f087221 */ /* 0x008fc80000000000 */
[----:B------:R-:W-:Y:S01]  /*0960*/  FADD R9, R9, R8 ;  /* 0x0000000809097221 */ /* 0x000fe20000000000 */
[----:B----4-:R-:W-:-:S04]  /*0970*/  FADD R4, R23, R4 ;  /* 0x0000000417047221 */ /* 0x010fc80000000000 */
[----:B------:R-:W-:-:S04]  /*0980*/  FADD R5, R5, R4 ;  /* 0x0000000405057221 */ /* 0x000fc80000000000 */
[----:B------:R-:W-:Y:S01]  /*0990*/  FADD R6, R6, R5 ;  /* 0x0000000506067221 */ /* 0x000fe20000000000 */
[----:B------:R-:W-:-:S03]  /*09a0*/  FADD R10, R10, R9 ;  /* 0x000000090a0a7221 */ /* 0x000fc60000000000 */
[----:B------:R-:W-:Y:S01]  /*09b0*/  FADD R7, R7, R6 ;  /* 0x0000000607077221 */ /* 0x000fe20000000000 */
[----:B------:R-:W-:Y:S01]  /*09c0*/  FADD R11, R11, R10 ;  /* 0x0000000a0b0b7221 */ /* 0x000fe20000000000 */
[----:B0-----:R-:W-:Y:S02]  /*09d0*/  FFMA R4, -R0, R3, 1 ;  /* 0x3f80000000047423 */ /* 0x001fe40000000103 */
[----:B------:R-:W0:Y:S01]  /*09e0*/  FCHK P0, R7, R0 ;  /* 0x0000000007007302 */ /* 0x000e220000000000 */
[----:B--2---:R-:W-:Y:S01]  /*09f0*/  FADD R24, R11, R24 ;  /* 0x000000180b187221 */ /* 0x004fe20000000000 */
[----:B------:R-:W-:-:S03]  /*0a00*/  FFMA R4, R3, R4, R3 ;  /* 0x0000000403047223 */ /* 0x000fc60000000003 */
[----:B------:R-:W-:Y:S01]  /*0a10*/  FADD R25, R25, R24 ;  /* 0x0000001819197221 */ /* 0x000fe20000000000 */
[----:B------:R-:W-:-:S03]  /*0a20*/  FFMA R3, R7, R4, RZ ;  /* 0x0000000407037223 */ /* 0x000fc600000000ff */
[----:B------:R-:W-:Y:S01]  /*0a30*/  FADD R26, R26, R25 ;  /* 0x000000191a1a7221 */ /* 0x000fe20000000000 */
[----:B------:R-:W-:-:S03]  /*0a40*/  FFMA R5, -R0, R3, R7 ;  /* 0x0000000300057223 */ /* 0x000fc60000000107 */
[----:B------:R-:W-:Y:S01]  /*0a50*/  FADD R27, R27, R26 ;  /* 0x0000001a1b1b7221 */ /* 0x000fe20000000000 */
[----:B------:R-:W-:Y:S01]  /*0a60*/  FFMA R4, R4, R5, R3 ;  /* 0x0000000504047223 */ /* 0x000fe20000000003 */
[----:B0-----:R-:W-:Y:S06]  /*0a70*/  @!P0 BRA `(.L_x_2) ;  /* 0x00000000000c8947 */ /* 0x001fec0003800000 */
[----:B------:R-:W-:-:S07]  /*0a80*/  MOV R6, 0xaa0 ;  /* 0x00000aa000067802 */ /* 0x000fce0000000f00 */
[----:B------:R-:W-:Y:S05]  /*0a90*/  CALL.REL.NOINC `($__internal_0_$__cuda_sm3x_div_rn_noftz_f32_slowpath) ;  /* 0x0000000800247944 */ /* 0x000fea0003c00000 */
[----:B------:R-:W-:-:S07]  /*0aa0*/  IMAD.MOV.U32 R4, RZ, RZ, R3 ;  /* 0x000000ffff047224 */ /* 0x000fce00078e0003 */
.L_x_2:
[----:B------:R-:W-:Y:S05]  /*0ab0*/  BSYNC.RECONVERGENT B0 ;  /* 0x0000000000007941 */ /* 0x000fea0003800200 */
.L_x_1:
[----:B------:R-:W0:Y:S01]  /*0ac0*/  MUFU.RCP R3, R0 ;  /* 0x0000000000037308 */ /* 0x000e220000001000 */
[----:B------:R-:W-:Y:S07]  /*0ad0*/  BSSY.RECONVERGENT B0, `(.L_x_3) ;  /* 0x000000b000007945 */ /* 0x000fee0003800200 */
[----:B------:R-:W1:Y:S01]  /*0ae0*/  FCHK P0, R27, R0 ;  /* 0x000000001b007302 */ /* 0x000e620000000000 */
[----:B0-----:R-:W-:-:S04]  /*0af0*/  FFMA R6, -R0, R3, 1 ;  /* 0x3f80000000067423 */ /* 0x001fc80000000103 */
[----:B------:R-:W-:-:S04]  /*0b00*/  FFMA R8, R3, R6, R3 ;  /* 0x0000000603087223 */ /* 0x000fc80000000003 */
[----:B------:R-:W-:-:S04]  /*0b10*/  FFMA R3, R27, R8, RZ ;  /* 0x000000081b037223 */ /* 0x000fc800000000ff */
[----:B------:R-:W-:-:S04]  /*0b20*/  FFMA R6, -R0, R3, R27 ;  /* 0x0000000300067223 */ /* 0x000fc8000000011b */
[----:B------:R-:W-:Y:S01]  /*0b30*/  FFMA R3, R8, R6, R3 ;  /* 0x0000000608037223 */ /* 0x000fe20000000003 */
[----:B-1----:R-:W-:Y:S06]  /*0b40*/  @!P0 BRA `(.L_x_4) ;  /* 0x00000000000c8947 */ /* 0x002fec0003800000 */
[----:B------:R-:W-:Y:S01]  /*0b50*/  IMAD.MOV.U32 R7, RZ, RZ, R27 ;  /* 0x000000ffff077224 */ /* 0x000fe200078e001b */
[----:B------:R-:W-:-:S07]  /*0b60*/  MOV R6, 0xb80 ;  /* 0x00000b8000067802 */ /* 0x000fce0000000f00 */
[----:B------:R-:W-:Y:S05]  /*0b70*/  CALL.REL.NOINC `($__internal_0_$__cuda_sm3x_div_rn_noftz_f32_slowpath) ;  /* 0x0000000400ec7944 */ /* 0x000fea0003c00000 */
.L_x_4:
[----:B------:R-:W-:Y:S05]  /*0b80*/  BSYNC.RECONVERGENT B0 ;  /* 0x0000000000007941 */ /* 0x000fea0003800200 */
.L_x_3:
[----:B------:R-:W0:Y:S01]  /*0b90*/  S2UR UR6, SR_CgaCtaId ;  /* 0x00000000000679c3 */ /* 0x000e220000008800 */
[----:B------:R-:W-:Y:S01]  /*0ba0*/  UMOV UR4, 0x400 ;  /* 0x0000040000047882 */ /* 0x000fe20000000000 */
[CC--:B------:R-:W-:Y:S01]  /*0bb0*/  FSETP.GEU.AND P1, PT, R4.reuse, R3.reuse, PT ;  /* 0x000000030400720b */ /* 0x0c0fe20003f2e000 */
[----:B------:R-:W-:Y:S01]  /*0bc0*/  UIADD3 UR5, UPT, UPT, UR4, 0x50, URZ ;  /* 0x0000005004057890 */ /* 0x000fe2000fffe0ff */
[----:B------:R-:W-:Y:S01]  /*0bd0*/  IMAD.MOV.U32 R6, RZ, RZ, 0x1 ;  /* 0x00000001ff067424 */ /* 0x000fe200078e00ff */
[----:B------:R-:W-:Y:S02]  /*0be0*/  LOP3.LUT P0, RZ, R17, R16, RZ, 0xfc, !PT ;  /* 0x0000001011ff7212 */ /* 0x000fe4000780fcff */
[----:B------:R-:W-:Y:S02]  /*0bf0*/  FSEL R3, R4, R3, !P1 ;  /* 0x0000000304037208 */ /* 0x000fe40004800000 */
[----:B------:R-:W-:Y:S01]  /*0c00*/  SEL R4, R6, 0xffffffff, !P1 ;  /* 0xffffffff06047807 */ /* 0x000fe20004800000 */
[----:B0-----:R-:W-:-:S02]  /*0c10*/  ULEA UR4, UR6, UR4, 0x18 ;  /* 0x0000000406047291 */ /* 0x001fc4000f8ec0ff */
[----:B------:R-:W-:-:S04]  /*0c20*/  ULEA UR5, UR6, UR5, 0x18 ;  /* 0x0000000506057291 */ /* 0x000fc8000f8ec0ff */
[C---:B------:R-:W-:Y:S02]  /*0c30*/  LEA R0, R16.reuse, UR4, 0x2 ;  /* 0x0000000410007c11 */ /* 0x040fe4000f8e10ff */
[----:B------:R-:W-:-:S03]  /*0c40*/  LEA R5, R16, UR5, 0x2 ;  /* 0x0000000510057c11 */ /* 0x000fc6000f8e10ff */
[----:B------:R0:W-:Y:S04]  /*0c50*/  STS [R0], R3 ;  /* 0x0000000300007388 */ /* 0x0001e80000000800 */
[----:B------:R0:W-:Y:S01]  /*0c60*/  STS [R5], R4 ;  /* 0x0000000405007388 */ /* 0x0001e20000000800 */
[----:B------:R-:W-:Y:S06]  /*0c70*/  BAR.SYNC.DEFER_BLOCKING 0x0 ;  /* 0x0000000000007b1d */ /* 0x000fec0000010000 */
[----:B------:R-:W-:Y:S05]  /*0c80*/  @P0 EXIT ;  /* 0x000000000000094d */ /* 0x000fea0003800000 */
[----:B------:R-:W1:Y:S01]  /*0c90*/  LDS.128 R8, [UR4] ;  /* 0x00000004ff087984 */ /* 0x000e620008000c00 */
[C---:B------:R-:W-:Y:S02]  /*0ca0*/  R2UR UR6, R30.reuse ;  /* 0x000000001e0672ca */ /* 0x040fe400000e0000 */
[C---:B------:R-:W-:Y:S01]  /*0cb0*/  R2UR UR7, R31.reuse ;  /* 0x000000001f0772ca */ /* 0x040fe200000e0000 */
[----:B0-----:R-:W-:Y:S01]  /*0cc0*/  LDS.128 R4, [UR4+0x10] ;  /* 0x00001004ff047984 */ /* 0x001fe20008000c00 */
[C---:B------:R-:W-:Y:S02]  /*0cd0*/  R2UR UR8, R30.reuse ;  /* 0x000000001e0872ca */ /* 0x040fe400000e0000 */
[C---:B------:R-:W-:Y:S01]  /*0ce0*/  R2UR UR9, R31.reuse ;  /* 0x000000001f0972ca */ /* 0x040fe200000e0000 */
[----:B------:R-:W0:Y:S01]  /*0cf0*/  LDS.128 R20, [UR4+0x50] ;  /* 0x00005004ff147984 */ /* 0x000e220008000c00 */
[----:B------:R-:W-:Y:S02]  /*0d00*/  R2UR UR10, R30 ;  /* 0x000000001e0a72ca */ /* 0x000fe400000e0000 */
[----:B------:R-:W-:Y:S01]  /*0d10*/  R2UR UR11, R31 ;  /* 0x000000001f0b72ca */ /* 0x000fe200000e0000 */
[----:B------:R-:W-:Y:S04]  /*0d20*/  LDS.128 R12, [UR4+0x20] ;  /* 0x00002004ff0c7984 */ /* 0x000fe80008000c00 */
[----:B------:R-:W2:Y:S01]  /*0d30*/  LDS.128 R16, [UR4+0x60] ;  /* 0x00006004ff107984 */ /* 0x000ea20008000c00 */
[----:B-1----:R-:W-:-:S04]  /*0d40*/  FSETP.GT.AND P5, PT, R8, 100000, PT ;  /* 0x47c350000800780b */ /* 0x002fc80003fa4000 */
[----:B------:R-:W-:Y:S02]  /*0d50*/  FSEL R8, R8, 100000, !P5 ;  /* 0x47c3500008087808 */ /* 0x000fe40006800000 */
[----:B------:R-:W-:Y:S02]  /*0d60*/  SEL R0, RZ, 0xffffffff, !P5 ;  /* 0xffffffffff007807 */ /* 0x000fe40006800000 */
[----:B------:R-:W-:-:S04]  /*0d70*/  FSETP.GEU.AND P0, PT, R8, R9, PT ;  /* 0x000000090800720b */ /* 0x000fc80003f0e000 */
[----:B------:R-:W-:Y:S02]  /*0d80*/  FSEL R9, R8, R9, !P0 ;  /* 0x0000000908097208 */ /* 0x000fe40004000000 */
[----:B------:R-:W-:Y:S02]  /*0d90*/  SEL R0, R0, 0x1, !P0 ;  /* 0x0000000100007807 */ /* 0x000fe40004000000 */
[----:B------:R-:W-:-:S04]  /*0da0*/  FSETP.GEU.AND P3, PT, R9, R10, PT ;  /* 0x0000000a0900720b */ /* 0x000fc80003f6e000 */
[----:B------:R-:W-:Y:S02]  /*0db0*/  FSEL R10, R9, R10, !P3 ;  /* 0x0000000a090a7208 */ /* 0x000fe40005800000 */
[----:B0-----:R-:W-:Y:S02]  /*0dc0*/  @!P0 SEL R21, R20, RZ, !P5 ;  /* 0x000000ff14158207 */ /* 0x001fe40006800000 */
[-C--:B------:R-:W-:Y:S02]  /*0dd0*/  FSETP.GEU.AND P2, PT, R10, R11.reuse, PT ;  /* 0x0000000b0a00720b */ /* 0x080fe40003f4e000 */
[----:B------:R-:W-:Y:S02]  /*0de0*/  SEL R0, R0, 0x2, !P3 ;  /* 0x0000000200007807 */ /* 0x000fe40005800000 */
[----:B------:R-:W-:Y:S02]  /*0df0*/  FSEL R11, R10, R11, !P2 ;  /* 0x0000000b0a0b7208 */ /* 0x000fe40005000000 */
[----:B------:R-:W-:-:S02]  /*0e00*/  SEL R0, R0, 0x3, !P2 ;  /* 0x0000000300007807 */ /* 0x000fc40005000000 */
[----:B------:R-:W-:-:S04]  /*0e10*/  FSETP.GEU.AND P1, PT, R11, R4, PT ;  /* 0x000000040b00720b */ /* 0x000fc80003f2e000 */
[----:B------:R-:W-:Y:S02]  /*0e20*/  FSEL R4, R11, R4, !P1 ;  /* 0x000000040b047208 */ /* 0x000fe40004800000 */
[----:B------:R-:W0:Y:S01]  /*0e30*/  LDS.128 R8, [UR4+0x30] ;  /* 0x00003004ff087984 */ /* 0x000e220008000c00 */
[----:B------:R-:W-:Y:S02]  /*0e40*/  @!P2 SEL R23, R21, R22, !P3 ;  /* 0x000000161517a207 */ /* 0x000fe40005800000 */
[-C--:B------:R-:W-:Y:S02]  /*0e50*/  FSETP.GEU.AND P4, PT, R4, R5.reuse, PT ;  /* 0x000000050400720b */ /* 0x080fe40003f8e000 */
[----:B------:R-:W-:Y:S02]  /*0e60*/  SEL R0, R0, 0x4, !P1 ;  /* 0x0000000400007807 */ /* 0x000fe40004800000 */
[----:B------:R-:W-:Y:S02]  /*0e70*/  FSEL R5, R4, R5, !P4 ;  /* 0x0000000504057208 */ /* 0x000fe40006000000 */
[----:B------:R-:W-:-:S02]  /*0e80*/  SEL R0, R0, 0x5, !P4 ;  /* 0x0000000500007807 */ /* 0x000fc40006000000 */
[----:B------:R-:W-:-:S04]  /*0e90*/  FSETP.GEU.AND P6, PT, R5, R6, PT ;  /* 0x000000060500720b */ /* 0x000fc80003fce000 */
[----:B------:R-:W-:Y:S02]  /*0ea0*/  FSEL R6, R5, R6, !P6 ;  /* 0x0000000605067208 */ /* 0x000fe40007000000 */
[----:B--2---:R-:W-:Y:S02]  /*0eb0*/  @!P4 SEL R17, R23, R16, !P1 ;  /* 0x000000101711c207 */ /* 0x004fe40004800000 */
[-C--:B------:R-:W-:Y:S01]  /*0ec0*/  FSETP.GEU.AND P5, PT, R6, R7.reuse, PT ;  /* 0x000000070600720b */ /* 0x080fe20003fae000 */
[----:B------:R-:W-:Y:S01]  /*0ed0*/  LDS.128 R20, [UR4+0x40] ;  /* 0x00004004ff147984 */ /* 0x000fe20008000c00 */
[----:B------:R-:W-:Y:S02]  /*0ee0*/  SEL R0, R0, 0x6, !P6 ;  /* 0x0000000600007807 */ /* 0x000fe40007000000 */
[----:B------:R-:W-:Y:S02]  /*0ef0*/  FSEL R7, R6, R7, !P5 ;  /* 0x0000000706077208 */ /* 0x000fe40006800000 */
[----:B------:R-:W-:-:S02]  /*0f00*/  SEL R0, R0, 0x7, !P5 ;  /* 0x0000000700007807 */ /* 0x000fc40006800000 */
[----:B------:R-:W-:-:S04]  /*0f10*/  FSETP.GEU.AND P0, PT, R7, R12, PT ;  /* 0x0000000c0700720b */ /* 0x000fc80003f0e000 */
[----:B------:R-:W-:Y:S02]  /*0f20*/  FSEL R12, R7, R12, !P0 ;  /* 0x0000000c070c7208 */ /* 0x000fe40004000000 */
[----:B------:R-:W1:Y:S01]  /*0f30*/  LDS.128 R4, [UR4+0x70] ;  /* 0x00007004ff047984 */ /* 0x000e620008000c00 */
[----:B------:R-:W-:Y:S02]  /*0f40*/  @!P5 SEL R19, R17, R18, !P6 ;  /* 0x000000121113d207 */ /* 0x000fe40007000000 */
[-C--:B------:R-:W-:Y:S02]  /*0f50*/  FSETP.GEU.AND P3, PT, R12, R13.reuse, PT ;  /* 0x0000000d0c00720b */ /* 0x080fe40003f6e000 */
[----:B------:R-:W-:Y:S02]  /*0f60*/  SEL R0, R0, 0x8, !P0 ;  /* 0x0000000800007807 */ /* 0x000fe40004000000 */
[----:B------:R-:W-:Y:S02]  /*0f70*/  FSEL R13, R12, R13, !P3 ;  /* 0x0000000d0c0d7208 */ /* 0x000fe40005800000 */
[----:B------:R-:W-:-:S02]  /*0f80*/  SEL R0, R0, 0x9, !P3 ;  /* 0x0000000900007807 */ /* 0x000fc40005800000 */
[----:B------:R-:W-:-:S04]  /*0f90*/  FSETP.GEU.AND P2, PT, R13, R14, PT ;  /* 0x0000000e0d00720b */ /* 0x000fc80003f4e000 */
[----:B------:R-:W-:Y:S02]  /*0fa0*/  FSEL R14, R13, R14, !P2 ;  /* 0x0000000e0d0e7208 */ /* 0x000fe40005000000 */
[----:B------:R-:W-:Y:S02]  /*0fb0*/  SEL R0, R0, 0xa, !P2 ;  /* 0x0000000a00007807 */ /* 0x000fe40005000000 */
[----:B------:R-:W-:-:S04]  /*0fc0*/  FSETP.GEU.AND P1, PT, R14, R15, PT ;  /* 0x0000000f0e00720b */ /* 0x000fc80003f2e000 */
[----:B------:R-:W-:Y:S02]  /*0fd0*/  FSEL R15, R14, R15, !P1 ;  /* 0x0000000f0e0f7208 */ /* 0x000fe40004800000 */
[----:B------:R-:W-:Y:S02]  /*0fe0*/  SEL R0, R0, 0xb, !P1 ;  /* 0x0000000b00007807 */ /* 0x000fe40004800000 */
[----:B0-----:R-:W-:-:S04]  /*0ff0*/  FSETP.GEU.AND P4, PT, R15, R8, PT ;  /* 0x000000080f00720b */ /* 0x001fc80003f8e000 */
[----:B------:R-:W-:Y:S02]  /*1000*/  FSEL R8, R15, R8, !P4 ;  /* 0x000000080f087208 */ /* 0x000fe40006000000 */
[----:B------:R-:W0:Y:S01]  /*1010*/  LDS.128 R12, [UR4+0x80] ;  /* 0x00008004ff0c7984 */ /* 0x000e220008000c00 */
[----:B------:R-:W-:Y:S02]  /*1020*/  SEL R0, R0, 0xc, !P4 ;  /* 0x0000000c00007807 */ /* 0x000fe40006000000 */
[----:B------:R-:W-:-:S04]  /*1030*/  FSETP.GEU.AND P6, PT, R8, R9, PT ;  /* 0x000000090800720b */ /* 0x000fc80003fce000 */
[----:B------:R-:W-:Y:S02]  /*1040*/  FSEL R9, R8, R9, !P6 ;  /* 0x0000000908097208 */ /* 0x000fe40007000000 */
[----:B-1----:R-:W-:Y:S02]  /*1050*/  @!P3 SEL R5, R19, R4, !P0 ;  /* 0x000000041305b207 */ /* 0x002fe40004000000 */
[----:B------:R-:W-:Y:S01]  /*1060*/  FSETP.GEU.AND P5, PT, R9, R10, PT ;  /* 0x0000000a0900720b */ /* 0x000fe20003fae000 */
[----:B------:R-:W1:Y:S01]  /*1070*/  LDS.128 R16, [UR4+0x90] ;  /* 0x00009004ff107984 */ /* 0x000e620008000c00 */
[----:B------:R-:W-:Y:S01]  /*1080*/  @!P1 SEL R7, R5, R6, !P2 ;  /* 0x0000000605079207 */ /* 0x000fe20005000000 */
[----:B------:R-:W2:Y:S01]  /*1090*/  LDCU.64 UR4, c[0x4][0x10] ;  /* 0x01000200ff0477ac */ /* 0x000ea20008000a00 */
[----:B------:R-:W-:Y:S01]  /*10a0*/  FSEL R10, R9, R10, !P5 ;  /* 0x0000000a090a7208 */ /* 0x000fe20006800000 */
[----:B------:R-:W-:Y:S01]  /*10b0*/  IMAD.MOV.U32 R6, RZ, RZ, R28 ;  /* 0x000000ffff067224 */ /* 0x000fe200078e001c */
[----:B------:R-:W-:Y:S01]  /*10c0*/  SEL R0, R0, 0xd, !P6 ;  /* 0x0000000d00007807 */ /* 0x000fe20007000000 */
[----:B------:R-:W3:Y:S01]  /*10d0*/  LDC.64 R8, c[0x0][0x398] ;  /* 0x0000e600ff087b82 */ /* 0x000ee20000000a00 */
[----:B------:R-:W-:-:S02]  /*10e0*/  FSETP.GEU.AND P0, PT, R10, R11, PT ;  /* 0x0000000b0a00720b */ /* 0x000fc40003f0e000 */
[----:B------:R-:W-:Y:S02]  /*10f0*/  SEL R0, R0, 0xe, !P5 ;  /* 0x0000000e00007807 */ /* 0x000fe40006800000 */
[----:B------:R-:W-:Y:S02]  /*1100*/  FSEL R11, R10, R11, !P0 ;  /* 0x0000000b0a0b7208 */ /* 0x000fe40004000000 */
[----:B------:R-:W-:Y:S02]  /*1110*/  SEL R0, R0, 0xf, !P0 ;  /* 0x0000000f00007807 */ /* 0x000fe40004000000 */
[----:B------:R-:W-:-:S04]  /*1120*/  FSETP.GEU.AND P3, PT, R11, R20, PT ;  /* 0x000000140b00720b */ /* 0x000fc80003f6e000 */
[----:B------:R-:W-:Y:S01]  /*1130*/  FSEL R20, R11, R20, !P3 ;  /* 0x000000140b147208 */ /* 0x000fe20005800000 */
[----:B--2---:R-:W-:Y:S01]  /*1140*/  IMAD.U32 R4, RZ, RZ, UR4 ;  /* 0x00000004ff047e24 */ /* 0x004fe2000f8e00ff */
[----:B------:R-:W2:Y:S01]  /*1150*/  LDC.64 R10, c[0x0][0x3a0] ;  /* 0x0000e800ff0a7b82 */ /* 0x000ea20000000a00 */
[----:B------:R-:W-:Y:S01]  /*1160*/  SEL R0, R0, 0x10, !P3 ;  /* 0x0000001000007807 */ /* 0x000fe20005800000 */
[----:B------:R-:W-:Y:S01]  /*1170*/  IMAD.U32 R5, RZ, RZ, UR5 ;  /* 0x00000005ff057e24 */ /* 0x000fe2000f8e00ff */
[----:B------:R-:W-:-:S04]  /*1180*/  FSETP.GEU.AND P2, PT, R20, R21, PT ;  /* 0x000000151400720b */ /* 0x000fc80003f4e000 */
[----:B------:R-:W-:Y:S02]  /*1190*/  FSEL R21, R20, R21, !P2 ;  /* 0x0000001514157208 */ /* 0x000fe40005000000 */
[----:B0-----:R-:W-:Y:S01]  /*11a0*/  @!P6 SEL R13, R7, R12, !P4 ;  /* 0x0000000c070de207 */ /* 0x001fe20006000000 */
[----:B------:R-:W-:Y:S01]  /*11b0*/  IMAD.MOV.U32 R7, RZ, RZ, R2 ;  /* 0x000000ffff077224 */ /* 0x000fe200078e0002 */
[----:B------:R-:W-:Y:S02]  /*11c0*/  FSETP.GEU.AND P1, PT, R21, R22, PT ;  /* 0x000000161500720b */ /* 0x000fe40003f2e000 */
[----:B------:R-:W-:Y:S02]  /*11d0*/  @!P0 SEL R15, R13, R14, !P5 ;  /* 0x0000000e0d0f8207 */ /* 0x000fe40006800000 */
[----:B------:R-:W-:Y:S01]  /*11e0*/  FSEL R22, R21, R22, !P1 ;  /* 0x0000001615167208 */ /* 0x000fe20004800000 */
[----:B------:R-:W0:Y:S01]  /*11f0*/  LDC.64 R12, c[0x0][0x3a8] ;  /* 0x0000ea00ff0c7b82 */ /* 0x000e220000000a00 */
[----:B------:R-:W-:-:S02]  /*1200*/  SEL R0, R0, 0x11, !P2 ;  /* 0x0000001100007807 */ /* 0x000fc40005000000 */
[CC--:B------:R-:W-:Y:S02]  /*1210*/  FSETP.GEU.AND P4, PT, R22.reuse, R23.reuse, PT ;  /* 0x000000171600720b */ /* 0x0c0fe40003f8e000 */
[----:B-1----:R-:W-:Y:S02]  /*1220*/  @!P2 SEL R17, R15, R16, !P3 ;  /* 0x000000100f11a207 */ /* 0x002fe40005800000 */
[----:B------:R-:W-:Y:S02]  /*1230*/  FSEL R23, R22, R23, !P4 ;  /* 0x0000001716177208 */ /* 0x000fe40006000000 */
[----:B------:R-:W-:Y:S02]  /*1240*/  SEL R0, R0, 0x12, !P1 ;  /* 0x0000001200007807 */ /* 0x000fe40004800000 */
[----:B------:R-:W1:Y:S01]  /*1250*/  F2F.F64.F32 R14, R23 ;  /* 0x00000017000e7310 */ /* 0x000e620000201800 */
[----:B---3--:R3:W-:Y:S01]  /*1260*/  STG.E desc[UR6][R8.64], R23 ;  /* 0x0000001708007986 */ /* 0x0087e2000c101906 */
[----:B------:R-:W-:-:S02]  /*1270*/  SEL R21, R0, 0x13, !P4 ;  /* 0x0000001300157807 */ /* 0x000fc40006000000 */
[----:B------:R-:W-:Y:S02]  /*1280*/  MOV R0, 0x0 ;  /* 0x0000000000007802 */ /* 0x000fe40000000f00 */
[----:B------:R-:W-:Y:S02]  /*1290*/  @!P4 SEL R19, R17, R18, !P1 ;  /* 0x000000121113c207 */ /* 0x000fe40004800000 */
[----:B------:R3:W4:Y:S03]  /*12a0*/  LDC.64 R16, c[0x4][R0] ;  /* 0x0100000000107b82 */ /* 0x0007260000000a00 */
[----:B------:R-:W-:Y:S01]  /*12b0*/  IMAD.MOV.U32 R20, RZ, RZ, R19 ;  /* 0x000000ffff147224 */ /* 0x000fe200078e0013 */
[----:B0-----:R3:W-:Y:S04]  /*12c0*/  STG.E desc[UR8][R12.64], R19 ;  /* 0x000000130c007986 */ /* 0x0017e8000c101908 */
[----:B-1----:R3:W-:Y:S04]  /*12d0*/  STL.64 [R1+0xa0], R14 ;  /* 0x0000a00e01007387 */ /* 0x0027e80000100a00 */
[----:B------:R3:W-:Y:S04]  /*12e0*/  STL.64 [R1+0xa8], R20 ;  /* 0x0000a81401007387 */ /* 0x0007e80000100a00 */
[----:B--2---:R3:W-:Y:S02]  /*12f0*/  STG.E desc[UR10][R10.64], R21 ;  /* 0x000000150a007986 */ /* 0x0047e4000c10190a */
[----:B---3--:R-:W-:-:S07]  /*1300*/  LEPC R20, `(.L_x_5) ;  /* 0x000000001014794e */ /* 0x008fce0000000000 */
[----:B----4-:R-:W-:Y:S05]  /*1310*/  CALL.ABS.NOINC R16 ;  /* 0x0000000010007343 */ /* 0x010fea0003c00000 */
.L_x_5:
[----:B------:R-:W-:Y:S05]  /*1320*/  EXIT ;  /* 0x000000000000794d */ /* 0x000fea0003800000 */
        .weak           $__internal_0_$__cuda_sm3x_div_rn_noftz_f32_slowpath
        .type           $__internal_0_$__cuda_sm3x_div_rn_noftz_f32_slowpath,@function
        .size           $__internal_0_$__cuda_sm3x_div_rn_noftz_f32_slowpath,(.L_x_22 - $__internal_0_$__cuda_sm3x_div_rn_noftz_f32_slowpath)
$__internal_0_$__cuda_sm3x_div_rn_noftz_f32_slowpath:
[--C-:B------:R-:W-:Y:S01]  /*1330*/  SHF.R.U32.HI R8, RZ, 0x17, R0.reuse ;  /* 0x00000017ff087819 */ /* 0x100fe20000011600 */
[----:B------:R-:W-:Y:S01]  /*1340*/  BSSY.RECONVERGENT B1, `(.L_x_6) ;  /* 0x0000063000017945 */ /* 0x000fe20003800200 */
[----:B------:R-:W-:Y:S01]  /*1350*/  SHF.R.U32.HI R3, RZ, 0x17, R7 ;  /* 0x00000017ff037819 */ /* 0x000fe20000011607 */
[----:B------:R-:W-:Y:S01]  /*1360*/  IMAD.MOV.U32 R10, RZ, RZ, R0 ;  /* 0x000000ffff0a7224 */ /* 0x000fe200078e0000 */
[----:B------:R-:W-:Y:S02]  /*1370*/  LOP3.LUT R8, R8, 0xff, RZ, 0xc0, !PT ;  /* 0x000000ff08087812 */ /* 0x000fe400078ec0ff */
[----:B------:R-:W-:-:S03]  /*1380*/  LOP3.LUT R9, R3, 0xff, RZ, 0xc0, !PT ;  /* 0x000000ff03097812 */ /* 0x000fc600078ec0ff */
[----:B------:R-:W-:Y:S02]  /*1390*/  VIADD R11, R8, 0xffffffff ;  /* 0xffffffff080b7836 */ /* 0x000fe40000000000 */
[----:B------:R-:W-:-:S03]  /*13a0*/  VIADD R3, R9, 0xffffffff ;  /* 0xffffffff09037836 */ /* 0x000fc60000000000 */
[----:B------:R-:W-:-:S04]  /*13b0*/  ISETP.GT.U32.AND P0, PT, R11, 0xfd, PT ;  /* 0x000000fd0b00780c */ /* 0x000fc80003f04070 */
[----:B------:R-:W-:-:S13]  /*13c0*/  ISETP.GT.U32.OR P0, PT, R3, 0xfd, P0 ;  /* 0x000000fd0300780c */ /* 0x000fda0000704470 */
[----:B------:R-:W-:Y:S01]  /*13d0*/  @!P0 IMAD.MOV.U32 R5, RZ, RZ, RZ ;  /* 0x000000ffff058224 */ /* 0x000fe200078e00ff */
[----:B------:R-:W-:Y:S06]  /*13e0*/  @!P0 BRA `(.L_x_7) ;  /* 0x00000000005c8947 */ /* 0x000fec0003800000 */
[----:B------:R-:W-:Y:S02]  /*13f0*/  FSETP.GTU.FTZ.AND P0, PT, |R7|, +INF , PT ;  /* 0x7f8000000700780b */ /* 0x000fe40003f1c200 */
[----:B------:R-:W-:-:S04]  /*1400*/  FSETP.GTU.FTZ.AND P1, PT, |R0|, +INF , PT ;  /* 0x7f8000000000780b */ /* 0x000fc80003f3c200 */
[----:B------:R-:W-:-:S13]  /*1410*/  PLOP3.LUT P0, PT, P0, P1, PT, 0xf8, 0x8f ;  /* 0x00000000008f781c */ /* 0x000fda0000703f70 */
[----:B------:R-:W-:Y:S05]  /*1420*/  @P0 BRA `(.L_x_8) ;  /* 0x00000004004c0947 */ /* 0x000fea0003800000 */
[----:B------:R-:W-:-:S13]  /*1430*/  LOP3.LUT P0, RZ, R10, 0x7fffffff, R7, 0xc8, !PT ;  /* 0x7fffffff0aff7812 */ /* 0x000fda000780c807 */
[----:B------:R-:W-:Y:S05]  /*1440*/  @!P0 BRA `(.L_x_9) ;  /* 0x00000004003c8947 */ /* 0x000fea0003800000 */
[C---:B------:R-:W-:Y:S02]  /*1450*/  FSETP.NEU.FTZ.AND P0, PT, |R7|.reuse, +INF , PT ;  /* 0x7f8000000700780b */ /* 0x040fe40003f1d200 */
[----:B------:R-:W-:Y:S02]  /*1460*/  FSETP.NEU.FTZ.AND P2, PT, |R0|, +INF , PT ;  /* 0x7f8000000000780b */ /* 0x000fe40003f5d200 */
[----:B------:R-:W-:-:S11]  /*1470*/  FSETP.NEU.FTZ.AND P1, PT, |R7|, +INF , PT ;  /* 0x7f8000000700780b */ /* 0x000fd60003f3d200 */
[----:B------:R-:W-:Y:S05]  /*1480*/  @!P2 BRA !P0, `(.L_x_9) ;  /* 0x00000004002ca947 */ /* 0x000fea0004000000 */
[----:B------:R-:W-:-:S04]  /*1490*/  LOP3.LUT P0, RZ, R7, 0x7fffffff, RZ, 0xc0, !PT ;  /* 0x7fffffff07ff7812 */ /* 0x000fc8000780c0ff */
[----:B------:R-:W-:-:S13]  /*14a0*/  PLOP3.LUT P0, PT, P2, P0, PT, 0x2f, 0xf2 ;  /* 0x0000000000f2781c */ /* 0x000fda0001700577 */
[----:B------:R-:W-:Y:S05]  /*14b0*/  @P0 BRA `(.L_x_10) ;  /* 0x0000000400180947 */ /* 0x000fea0003800000 */
[----:B------:R-:W-:-:S04]  /*14c0*/  LOP3.LUT P0, RZ, R10, 0x7fffffff, RZ, 0xc0, !PT ;  /* 0x7fffffff0aff7812 */ /* 0x000fc8000780c0ff */
[----:B------:R-:W-:-:S13]  /*14d0*/  PLOP3.LUT P0, PT, P1, P0, PT, 0x2f, 0xf2 ;  /* 0x0000000000f2781c */ /* 0x000fda0000f00577 */
[----:B------:R-:W-:Y:S05]  /*14e0*/  @P0 BRA `(.L_x_11) ;  /* 0x0000000400000947 */ /* 0x000fea0003800000 */
[----:B------:R-:W-:Y:S02]  /*14f0*/  ISETP.GE.AND P0, PT, R3, RZ, PT ;  /* 0x000000ff0300720c */ /* 0x000fe40003f06270 */
[----:B------:R-:W-:-:S11]  /*1500*/  ISETP.GE.AND P1, PT, R11, RZ, PT ;  /* 0x000000ff0b00720c */ /* 0x000fd60003f26270 */
[----:B------:R-:W-:Y:S02]  /*1510*/  @P0 IMAD.MOV.U32 R5, RZ, RZ, RZ ;  /* 0x000000ffff050224 */ /* 0x000fe400078e00ff */
[----:B------:R-:W-:Y:S01]  /*1520*/  @!P0 FFMA R7, R7, 1.84467440737095516160e+19, RZ ;  /* 0x5f80000007078823 */ /* 0x000fe200000000ff */
[----:B------:R-:W-:Y:S02]  /*1530*/  @!P0 IMAD.MOV.U32 R5, RZ, RZ, -0x40 ;  /* 0xffffffc0ff058424 */ /* 0x000fe400078e00ff */
[----:B------:R-:W-:Y:S02]  /*1540*/  @!P1 FFMA R10, R0, 1.84467440737095516160e+19, RZ ;  /* 0x5f800000000a9823 */ /* 0x000fe400000000ff */
[----:B------:R-:W-:-:S07]  /*1550*/  @!P1 VIADD R5, R5, 0x40 ;  /* 0x0000004005059836 */ /* 0x000fce0000000000 */
.L_x_7:
[----:B------:R-:W-:Y:S01]  /*1560*/  LEA R3, R8, 0xc0800000, 0x17 ;  /* 0xc080000008037811 */ /* 0x000fe200078eb8ff */
[----:B------:R-:W-:Y:S01]  /*1570*/  VIADD R9, R9, 0xffffff81 ;  /* 0xffffff8109097836 */ /* 0x000fe20000000000 */
[----:B------:R-:W-:Y:S03]  /*1580*/  BSSY.RECONVERGENT B2, `(.L_x_12) ;  /* 0x0000035000027945 */ /* 0x000fe60003800200 */
[----:B------:R-:W-:Y:S01]  /*1590*/  IMAD.IADD R11, R10, 0x1, -R3 ;  /* 0x000000010a0b7824 */ /* 0x000fe200078e0a03 */
[C---:B------:R-:W-:Y:S01]  /*15a0*/  IADD3 R8, PT, PT, R9.reuse, 0x7f, -R8 ;  /* 0x0000007f09087810 */ /* 0x040fe20007ffe808 */
[----:B------:R-:W-:Y:S02]  /*15b0*/  IMAD R3, R9, -0x800000, R7 ;  /* 0xff80000009037824 */ /* 0x000fe400078e0207 */
[----:B------:R-:W0:Y:S01]  /*15c0*/  MUFU.RCP R10, R11 ;  /* 0x0000000b000a7308 */ /* 0x000e220000001000 */
[----:B------:R-:W-:Y:S01]  /*15d0*/  FADD.FTZ R12, -R11, -RZ ;  /* 0x800000ff0b0c7221 */ /* 0x000fe20000010100 */
[----:B------:R-:W-:-:S03]  /*15e0*/  IMAD.IADD R8, R8, 0x1, R5 ;  /* 0x0000000108087824 */ /* 0x000fc600078e0205 */
[----:B0-----:R-:W-:-:S04]  /*15f0*/  FFMA R13, R10, R12, 1 ;  /* 0x3f8000000a0d7423 */ /* 0x001fc8000000000c */
[----:B------:R-:W-:-:S04]  /*1600*/  FFMA R10, R10, R13, R10 ;  /* 0x0000000d0a0a7223 */ /* 0x000fc8000000000a */
[----:B------:R-:W-:-:S04]  /*1610*/  FFMA R7, R3, R10, RZ ;  /* 0x0000000a03077223 */ /* 0x000fc800000000ff */
[----:B------:R-:W-:-:S04]  /*1620*/  FFMA R13, R12, R7, R3 ;  /* 0x000000070c0d7223 */ /* 0x000fc80000000003 */
[----:B------:R-:W-:-:S04]  /*1630*/  FFMA R13, R10, R13, R7 ;  /* 0x0000000d0a0d7223 */ /* 0x000fc80000000007 */
[----:B------:R-:W-:-:S04]  /*1640*/  FFMA R12, R12, R13, R3 ;  /* 0x0000000d0c0c7223 */ /* 0x000fc80000000003 */
[----:B------:R-:W-:-:S05]  /*1650*/  FFMA R3, R10, R12, R13 ;  /* 0x0000000c0a037223 */ /* 0x000fca000000000d */
[----:B------:R-:W-:-:S04]  /*1660*/  SHF.R.U32.HI R7, RZ, 0x17, R3 ;  /* 0x00000017ff077819 */ /* 0x000fc80000011603 */
[----:B------:R-:W-:-:S05]  /*1670*/  LOP3.LUT R7, R7, 0xff, RZ, 0xc0, !PT ;  /* 0x000000ff07077812 */ /* 0x000fca00078ec0ff */
[----:B------:R-:W-:-:S04]  /*1680*/  IMAD.IADD R9, R7, 0x1, R8 ;  /* 0x0000000107097824 */ /* 0x000fc800078e0208 */
[----:B------:R-:W-:-:S05]  /*1690*/  VIADD R5, R9, 0xffffffff ;  /* 0xffffffff09057836 */ /* 0x000fca0000000000 */
[----:B------:R-:W-:-:S13]  /*16a0*/  ISETP.GE.U32.AND P0, PT, R5, 0xfe, PT ;  /* 0x000000fe0500780c */ /* 0x000fda0003f06070 */
[----:B------:R-:W-:Y:S05]  /*16b0*/  @!P0 BRA `(.L_x_13) ;  /* 0x0000000000808947 */ /* 0x000fea0003800000 */
[----:B------:R-:W-:-:S13]  /*16c0*/  ISETP.GT.AND P0, PT, R9, 0xfe, PT ;  /* 0x000000fe0900780c */ /* 0x000fda0003f04270 */
[----:B------:R-:W-:Y:S05]  /*16d0*/  @P0 BRA `(.L_x_14) ;  /* 0x00000000006c0947 */ /* 0x000fea0003800000 */
[----:B------:R-:W-:-:S13]  /*16e0*/  ISETP.GE.AND P0, PT, R9, 0x1, PT ;  /* 0x000000010900780c */ /* 0x000fda0003f06270 */
[----:B------:R-:W-:Y:S05]  /*16f0*/  @P0 BRA `(.L_x_15) ;  /* 0x0000000000740947 */ /* 0x000fea0003800000 */
[----:B------:R-:W-:Y:S02]  /*1700*/  ISETP.GE.AND P0, PT, R9, -0x18, PT ;  /* 0xffffffe80900780c */ /* 0x000fe40003f06270 */
[----:B------:R-:W-:-:S11]  /*1710*/  LOP3.LUT R3, R3, 0x80000000, RZ, 0xc0, !PT ;  /* 0x8000000003037812 */ /* 0x000fd600078ec0ff */
[----:B------:R-:W-:Y:S05]  /*1720*/  @!P0 BRA `(.L_x_15) ;  /* 0x0000000000688947 */ /* 0x000fea0003800000 */
[CC--:B------:R-:W-:Y:S01]  /*1730*/  FFMA.RZ R5, R10.reuse, R12.reuse, R13 ;  /* 0x0000000c0a057223 */ /* 0x0c0fe2000000c00d */
[C---:B------:R-:W-:Y:S01]  /*1740*/  VIADD R8, R9.reuse, 0x20 ;  /* 0x0000002009087836 */ /* 0x040fe20000000000 */
[C---:B------:R-:W-:Y:S02]  /*1750*/  ISETP.NE.AND P2, PT, R9.reuse, RZ, PT ;  /* 0x000000ff0900720c */ /* 0x040fe40003f45270 */
[----:B------:R-:W-:Y:S01]  /*1760*/  ISETP.NE.AND P1, PT, R9, RZ, PT ;  /* 0x000000ff0900720c */ /* 0x000fe20003f25270 */
[----:B------:R-:W-:Y:S01]  /*1770*/  IMAD.MOV R9, RZ, RZ, -R9 ;  /* 0x000000ffff097224 */ /* 0x000fe200078e0a09 */
[----:B------:R-:W-:Y:S01]  /*1780*/  LOP3.LUT R7, R5, 0x7fffff, RZ, 0xc0, !PT ;  /* 0x007fffff05077812 */ /* 0x000fe200078ec0ff */
[CCC-:B------:R-:W-:Y:S01]  /*1790*/  FFMA.RP R5, R10.reuse, R12.reuse, R13.reuse ;  /* 0x0000000c0a057223 */ /* 0x1c0fe2000000800d */
[----:B------:R-:W-:Y:S02]  /*17a0*/  FFMA.RM R10, R10, R12, R13 ;  /* 0x0000000c0a0a7223 */ /* 0x000fe4000000400d */
[----:B------:R-:W-:-:S03]  /*17b0*/  LOP3.LUT R7, R7, 0x800000, RZ, 0xfc, !PT ;  /* 0x0080000007077812 */ /* 0x000fc600078efcff */
[----:B------:R-:W-:Y:S02]  /*17c0*/  FSETP.NEU.FTZ.AND P0, PT, R5, R10, PT ;  /* 0x0000000a0500720b */ /* 0x000fe40003f1d000 */
[----:B------:R-:W-:Y:S02]  /*17d0*/  SHF.L.U32 R8, R7, R8, RZ ;  /* 0x0000000807087219 */ /* 0x000fe400000006ff */
[----:B------:R-:W-:Y:S02]  /*17e0*/  SEL R10, R9, RZ, P2 ;  /* 0x000000ff090a7207 */ /* 0x000fe40001000000 */
[----:B------:R-:W-:Y:S02]  /*17f0*/  ISETP.NE.AND P1, PT, R8, RZ, P1 ;  /* 0x000000ff0800720c */ /* 0x000fe40000f25270 */
[----:B------:R-:W-:Y:S02]  /*1800*/  SHF.R.U32.HI R10, RZ, R10, R7 ;  /* 0x0000000aff0a7219 */ /* 0x000fe40000011607 */
[----:B------:R-:W-:-:S02]  /*1810*/  PLOP3.LUT P0, PT, P0, P1, PT, 0xf8, 0x8f ;  /* 0x00000000008f781c */ /* 0x000fc40000703f70 */
[----:B------:R-:W-:Y:S02]  /*1820*/  SHF.R.U32.HI R8, RZ, 0x1, R10 ;  /* 0x00000001ff087819 */ /* 0x000fe4000001160a */
[----:B------:R-:W-:-:S04]  /*1830*/  SEL R5, RZ, 0x1, !P0 ;  /* 0x00000001ff057807 */ /* 0x000fc80004000000 */
[----:B------:R-:W-:-:S04]  /*1840*/  LOP3.LUT R5, R5, 0x1, R8, 0xf8, !PT ;  /* 0x0000000105057812 */ /* 0x000fc800078ef808 */
[----:B------:R-:W-:-:S05]  /*1850*/  LOP3.LUT R5, R5, R10, RZ, 0xc0, !PT ;  /* 0x0000000a05057212 */ /* 0x000fca00078ec0ff */
[----:B------:R-:W-:-:S05]  /*1860*/  IMAD.IADD R8, R8, 0x1, R5 ;  /* 0x0000000108087824 */ /* 0x000fca00078e0205 */
[----:B------:R-:W-:Y:S01]  /*1870*/  LOP3.LUT R3, R8, R3, RZ, 0xfc, !PT ;  /* 0x0000000308037212 */ /* 0x000fe200078efcff */
[----:B------:R-:W-:Y:S06]  /*1880*/  BRA `(.L_x_15) ;  /* 0x0000000000107947 */ /* 0x000fec0003800000 */
.L_x_14:
[----:B------:R-:W-:-:S04]  /*1890*/  LOP3.LUT R3, R3, 0x80000000, RZ, 0xc0, !PT ;  /* 0x8000000003037812 */ /* 0x000fc800078ec0ff */
[----:B------:R-:W-:Y:S01]  /*18a0*/  LOP3.LUT R3, R3, 0x7f800000, RZ, 0xfc, !PT ;  /* 0x7f80000003037812 */ /* 0x000fe200078efcff */
[----:B------:R-:W-:Y:S06]  /*18b0*/  BRA `(.L_x_15) ;  /* 0x0000000000047947 */ /* 0x000fec0003800000 */
.L_x_13:
[----:B------:R-:W-:-:S07]  /*18c0*/  IMAD R3, R8, 0x800000, R3 ;  /* 0x0080000008037824 */ /* 0x000fce00078e0203 */
.L_x_15:
[----:B------:R-:W-:Y:S05]  /*18d0*/  BSYNC.RECONVERGENT B2 ;  /* 0x0000000000027941 */ /* 0x000fea0003800200 */
.L_x_12:
[----:B------:R-:W-:Y:S05]  /*18e0*/  BRA `(.L_x_16) ;  /* 0x0000000000207947 */ /* 0x000fea0003800000 */
.L_x_11:
[----:B------:R-:W-:-:S04]  /*18f0*/  LOP3.LUT R3, R10, 0x80000000, R7, 0x48, !PT ;  /* 0x800000000a037812 */ /* 0x000fc800078e4807 */
[----:B------:R-:W-:Y:S01]  /*1900*/  LOP3.LUT R3, R3, 0x7f800000, RZ, 0xfc, !PT ;  /* 0x7f80000003037812 */ /* 0x000fe200078efcff */
[----:B------:R-:W-:Y:S06]  /*1910*/  BRA `(.L_x_16) ;  /* 0x0000000000147947 */ /* 0x000fec0003800000 */
.L_x_10:
[----:B------:R-:W-:Y:S01]  /*1920*/  LOP3.LUT R3, R10, 0x80000000, R7, 0x48, !PT ;  /* 0x800000000a037812 */ /* 0x000fe200078e4807 */
[----:B------:R-:W-:Y:S06]  /*1930*/  BRA `(.L_x_16) ;  /* 0x00000000000c7947 */ /* 0x000fec0003800000 */
.L_x_9:
[----:B------:R-:W0:Y:S01]  /*1940*/  MUFU.RSQ R3, -QNAN ;  /* 0xffc0000000037908 */ /* 0x000e220000001400 */
[----:B------:R-:W-:Y:S05]  /*1950*/  BRA `(.L_x_16) ;  /* 0x0000000000047947 */ /* 0x000fea0003800000 */
.L_x_8:
[----:B------:R-:W-:-:S07]  /*1960*/  FADD.FTZ R3, R7, R0 ;  /* 0x0000000007037221 */ /* 0x000fce0000010000 */
.L_x_16:
[----:B------:R-:W-:Y:S05]  /*1970*/  BSYNC.RECONVERGENT B1 ;  /* 0x0000000000017941 */ /* 0x000fea0003800200 */
.L_x_6:
[----:B------:R-:W-:-:S04]  /*1980*/  IMAD.MOV.U32 R7, RZ, RZ, 0x0 ;  /* 0x00000000ff077424 */ /* 0x000fc800078e00ff */
[----:B0-----:R-:W-:Y:S05]  /*1990*/  RET.REL.NODEC R6 `(_Z17vectorAdd_train2dPKfS0_PKiPfPiS4_i) ;  /* 0xffffffe406987950 */ /* 0x001fea0003c3ffff */
.L_x_17:
[----:B------:R-:W-:-:S00]  /*19a0*/  BRA `(.L_x_17) ;  /* 0xfffffffc00fc7947 */ /* 0x000fc0000383ffff */
[----:B------:R-:W-:-:S00]  /*19b0*/  NOP ;  /* 0x0000000000007918 */ /* 0x000fc00000000000 */
        /* <DEDUP_REMOVED lines=12> */
.L_x_22:


//--------------------- .text._Z15vectorAdd_trainPKfS0_PKiPfS3_S3_if --------------------------
	.section	.text._Z15vectorAdd_trainPKfS0_PKiPfS3_S3_if,"ax",@progbits
	.align	128
        .global         _Z15vectorAdd_trainPKfS0_PKiPfS3_S3_if
        .type           _Z15vectorAdd_trainPKfS0_PKiPfS3_S3_if,@function
        .size           _Z15vectorAdd_trainPKfS0_PKiPfS3_S3_if,(.L_x_24 - _Z15vectorAdd_trainPKfS0_PKiPfS3_S3_if)
        .other          _Z15vectorAdd_trainPKfS0_PKiPfS3_S3_if,@"STO_CUDA_ENTRY STV_DEFAULT"
_Z15vectorAdd_trainPKfS0_PKiPfS3_S3_if:
.text._Z15vectorAdd_trainPKfS0_PKiPfS3_S3_if:
[----:B------:R-:W-:Y:S01]  /*0000*/  LDC R1, c[0x0][0x37c] ;  /* 0x0000df00ff017b82 */ /* 0x000fe20000000800 */
[----:B------:R-:W0:Y:S01]  /*0010*/  S2R R9, SR_CTAID.X ;  /* 0x0000000000097919 */ /* 0x000e220000002500 */
[----:B------:R-:W0:Y:S06]  /*0020*/  LDCU UR4, c[0x0][0x360] ;  /* 0x00006c00ff0477ac */ /* 0x000e2c0008000800 */
[----:B------:R-:W1:Y:S01]  /*0030*/  LDC.64 R12, c[0x0][0x388] ;  /* 0x0000e200ff0c7b82 */ /* 0x000e620000000a00 */
[----:B------:R-:W-:Y:S01]  /*0040*/  BSSY.RECONVERGENT B0, `(.L_x_18) ;  /* 0x0000023000007945 */ /* 0x000fe20003800200 */
[----:B------:R-:W0:Y:S01]  /*0050*/  S2R R0, SR_TID.X ;  /* 0x0000000000007919 */ /* 0x000e220000002100 */
[----:B------:R-:W2:Y:S01]  /*0060*/  LDCU UR5, c[0x0][0x3b0] ;  /* 0x00007600ff0577ac */ /* 0x000ea20008000800 */
[----:B------:R-:W3:Y:S01]  /*0070*/  LDCU.64 UR8, c[0x0][0x358] ;  /* 0x00006b00ff0877ac */ /* 0x000ee20008000a00 */
[----:B0-----:R-:W-:-:S05]  /*0080*/  IMAD R9, R9, UR4, R0 ;  /* 0x0000000409097c24 */ /* 0x001fca000f8e0200 */
[----:B--2---:R-:W-:-:S13]  /*0090*/  ISETP.GE.AND P0, PT, R9, UR5, PT ;  /* 0x0000000509007c0c */ /* 0x004fda000bf06270 */
[----:B-1-3--:R-:W-:Y:S05]  /*00a0*/  @P0 BRA `(.L_x_19) ;  /* 0x0000000000700947 */ /* 0x00afea0003800000 */
[----:B------:R-:W0:Y:S01]  /*00b0*/  LDC.64 R4, c[0x0][0x380] ;  /* 0x0000e000ff047b82 */ /* 0x000e220000000a00 */
[----:B------:R-:W1:Y:S07]  /*00c0*/  LDCU UR4, c[0x0][0x3b4] ;  /* 0x00007680ff0477ac */ /* 0x000e6e0008000800 */
[----:B------:R-:W2:Y:S08]  /*00d0*/  LDC.64 R6, c[0x0][0x390] ;  /* 0x0000e400ff067b82 */ /* 0x000eb00000000a00 */
[----:B------:R-:W3:Y:S01]  /*00e0*/  LDC.64 R2, c[0x0][0x388] ;  /* 0x0000e200ff027b82 */ /* 0x000ee20000000a00 */
[----:B0-----:R-:W-:-:S06]  /*00f0*/  IMAD.WIDE R4, R9, 0x4, R4 ;  /* 0x0000000409047825 */ /* 0x001fcc00078e0204 */
[----:B------:R-:W1:Y:S01]  /*0100*/  LDG.E R4, desc[UR8][R4.64] ;  /* 0x0000000804047981 */ /* 0x000e62000c1e1900 */
[----:B--2---:R-:W-:-:S06]  /*0110*/  IMAD.WIDE R6, R9, 0x4, R6 ;  /* 0x0000000409067825 */ /* 0x004fcc00078e0206 */
[----:B------:R-:W2:Y:S01]  /*0120*/  LDG.E R6, desc[UR8][R6.64] ;  /* 0x0000000806067981 */ /* 0x000ea2000c1e1900 */
[----:B---3--:R-:W-:-:S06]  /*0130*/  IMAD.WIDE R2, R9, 0x4, R2 ;  /* 0x0000000409027825 */ /* 0x008fcc00078e0202 */
[----:B------:R0:W3:Y:S01]  /*0140*/  LDG.E R2, desc[UR8][R2.64] ;  /* 0x0000000802027981 */ /* 0x0000e2000c1e1900 */
[----:B------:R-:W4:Y:S01]  /*0150*/  S2UR UR6, SR_CgaCtaId ;  /* 0x00000000000679c3 */ /* 0x000f220000008800 */
[----:B-1----:R-:W-:Y:S01]  /*0160*/  FSETP.GTU.AND P0, PT, R4, UR4, PT ;  /* 0x0000000404007c0b */ /* 0x002fe2000bf0c000 */
[----:B------:R-:W-:Y:S02]  /*0170*/  UMOV UR4, 0x400 ;  /* 0x0000040000047882 */ /* 0x000fe40000000000 */
[----:B------:R-:W-:Y:S01]  /*0180*/  UIADD3 UR5, UPT, UPT, UR4, 0x50, URZ ;  /* 0x0000005004057890 */ /* 0x000fe2000fffe0ff */
[C---:B--2---:R-:W-:Y:S02]  /*0190*/  ISETP.EQ.XOR P1, PT, R6.reuse, -0x1, !P0 ;  /* 0xffffffff0600780c */ /* 0x044fe40004722a70 */
[----:B------:R-:W-:Y:S02]  /*01a0*/  ISETP.EQ.XOR P0, PT, R6, 0x1, !P0 ;  /* 0x000000010600780c */ /* 0x000fe40004702a70 */
[----:B------:R-:W-:-:S02]  /*01b0*/  SEL R0, RZ, 0x1, !P1 ;  /* 0x00000001ff007807 */ /* 0x000fc40004800000 */
[----:B------:R-:W-:Y:S01]  /*01c0*/  SEL R4, RZ, 0x1, !P0 ;  /* 0x00000001ff047807 */ /* 0x000fe20004000000 */
[----:B----4-:R-:W-:Y:S01]  /*01d0*/  ULEA UR4, UR6, UR4, 0x18 ;  /* 0x0000000406047291 */ /* 0x010fe2000f8ec0ff */
[----:B0-----:R-:W-:Y:S01]  /*01e0*/  I2FP.F32.U32 R3, R0 ;  /* 0x0000000000037245 */ /* 0x001fe20000201000 */
[----:B------:R-:W-:Y:S01]  /*01f0*/  ULEA UR5, UR6, UR5, 0x18 ;  /* 0x0000000506057291 */ /* 0x000fe2000f8ec0ff */
[----:B------:R-:W-:-:S03]  /*0200*/  I2FP.F32.U32 R5, R4 ;  /* 0x0000000400057245 */ /* 0x000fc60000201000 */
[C---:B---3--:R-:W-:Y:S01]  /*0210*/  FMUL R3, R2.reuse, R3 ;  /* 0x0000000302037220 */ /* 0x048fe20000400000 */
[C---:B------:R-:W-:Y:S01]  /*0220*/  LEA R0, R9.reuse, UR4, 0x2 ;  /* 0x0000000409007c11 */ /* 0x040fe2000f8e10ff */
[----:B------:R-:W-:Y:S01]  /*0230*/  FMUL R5, R2, R5 ;  /* 0x0000000502057220 */ /* 0x000fe20000400000 */
[----:B------:R-:W-:-:S03]  /*0240*/  LEA R2, R9, UR5, 0x2 ;  /* 0x0000000509027c11 */ /* 0x000fc6000f8e10ff */
[----:B------:R0:W-:Y:S04]  /*0250*/  STS [R0], R3 ;  /* 0x0000000300007388 */ /* 0x0001e80000000800 */
[----:B------:R0:W-:Y:S02]  /*0260*/  STS [R2], R5 ;  /* 0x0000000502007388 */ /* 0x0001e40000000800 */
.L_x_19:
[----:B------:R-:W-:Y:S05]  /*0270*/  BSYNC.RECONVERGENT B0 ;  /* 0x0000000000007941 */ /* 0x000fea0003800200 */
.L_x_18:
[----:B------:R-:W-:Y:S06]  /*0280*/  BAR.SYNC.DEFER_BLOCKING 0x0 ;  /* 0x0000000000007b1d */ /* 0x000fec0000010000 */
[----:B------:R-:W2:Y:S04]  /*0290*/  LDG.E R4, desc[UR8][R12.64] ;  /* 0x000000080c047981 */ /* 0x000ea8000c1e1900 */
[----:B0-----:R-:W3:Y:S04]  /*02a0*/  LDG.E R5, desc[UR8][R12.64+0x4] ;  /* 0x000004080c057981 */ /* 0x001ee8000c1e1900 */
[----:B------:R-:W4:Y:S04]  /*02b0*/  LDG.E R7, desc[UR8][R12.64+0x8] ;  /* 0x000008080c077981 */ /* 0x000f28000c1e1900 */
[----:B------:R-:W5:Y:S04]  /*02c0*/  LDG.E R16, desc[UR8][R12.64+0xc] ;  /* 0x00000c080c107981 */ /* 0x000f68000c1e1900 */
        /* <DEDUP_REMOVED lines=15> */
[----:B------:R0:W5:Y:S01]  /*03c0*/  LDG.E R0, desc[UR8][R12.64+0x4c] ;  /* 0x00004c080c007981 */ /* 0x000162000c1e1900 */
[----:B------:R-:W1:Y:S01]  /*03d0*/  S2UR UR5, SR_CgaCtaId ;  /* 0x00000000000579c3 */ /* 0x000e620000008800 */
[----:B------:R-:W-:-:S02]  /*03e0*/  UMOV UR4, 0x400 ;  /* 0x0000040000047882 */ /* 0x000fc40000000000 */
[----:B-1----:R-:W-:-:S09]  /*03f0*/  ULEA UR4, UR5, UR4, 0x18 ;  /* 0x0000000405047291 */ /* 0x002fd2000f8ec0ff */
[----:B------:R-:W1:Y:S02]  /*0400*/  LDS.128 R8, [UR4+0x50] ;  /* 0x00005004ff087984 */ /* 0x000e640008000c00 */
[----:B-1----:R-:W-:-:S04]  /*0410*/  FADD R8, RZ, R8 ;  /* 0x00000008ff087221 */ /* 0x002fc80000000000 */
[----:B------:R-:W-:-:S04]  /*0420*/  FADD R9, R8, R9 ;  /* 0x0000000908097221 */ /* 0x000fc80000000000 */
[----:B------:R-:W-:-:S04]  /*0430*/  FADD R10, R9, R10 ;  /* 0x0000000a090a7221 */ /* 0x000fc80000000000 */
[----:B------:R-:W-:Y:S01]  /*0440*/  FADD R11, R10, R11 ;  /* 0x0000000b0a0b7221 */ /* 0x000fe20000000000 */
[----:B--2---:R-:W-:-:S04]  /*0450*/  FADD R4, RZ, R4 ;  /* 0x00000004ff047221 */ /* 0x004fc80000000000 */
[----:B---3--:R-:W-:-:S04]  /*0460*/  FADD R4, R4, R5 ;  /* 0x0000000504047221 */ /* 0x008fc80000000000 */
[----:B----4-:R-:W-:Y:S02]  /*0470*/  FADD R19, R4, R7 ;  /* 0x0000000704137221 */ /* 0x010fe40000000000 */
[----:B------:R-:W1:Y:S02]  /*0480*/  LDS.128 R4, [UR4] ;  /* 0x00000004ff047984 */ /* 0x000e640008000c00 */
[----:B-----5:R-:W-:-:S04]  /*0490*/  FADD R16, R19, R16 ;  /* 0x0000001013107221 */ /* 0x020fc80000000000 */
[----:B------:R-:W-:-:S04]  /*04a0*/  FADD R17, R16, R17 ;  /* 0x0000001110117221 */ /* 0x000fc80000000000 */
[----:B------:R-:W-:Y:S02]  /*04b0*/  FADD R14, R17, R14 ;  /* 0x0000000e110e7221 */ /* 0x000fe40000000000 */
[----:B------:R-:W2:Y:S01]  /*04c0*/  LDS.128 R16, [UR4+0x60] ;  /* 0x00006004ff107984 */ /* 0x000ea20008000c00 */
[----:B-1----:R-:W-:-:S04]  /*04d0*/  FADD R4, RZ, R4 ;  /* 0x00000004ff047221 */ /* 0x002fc80000000000 */
[----:B0-----:R-:W-:Y:S01]  /*04e0*/  FADD R13, R4, R5 ;  /* 0x00000005040d7221 */ /* 0x001fe20000000000 */
[----:B------:R-:W-:-:S03]  /*04f0*/  FADD R5, R14, R15 ;  /* 0x0000000f0e057221 */ /* 0x000fc60000000000 */
[----:B------:R-:W-:Y:S01]  /*0500*/  FADD R6, R13, R6 ;  /* 0x000000060d067221 */ /* 0x000fe20000000000 */
[----:B------:R-:W-:Y:S01]  /*0510*/  FADD R28, R5, R28 ;  /* 0x0000001c051c7221 */ /* 0x000fe20000000000 */
[----:B------:R-:W0:Y:S02]  /*0520*/  LDS.128 R12, [UR4+0x10] ;  /* 0x00001004ff0c7984 */ /* 0x000e240008000c00 */
[----:B------:R-:W-:Y:S01]  /*0530*/  FADD R7, R6, R7 ;  /* 0x0000000706077221 */ /* 0x000fe20000000000 */
[----:B--2---:R-:W-:Y:S02]  /*0540*/  FADD R16, R11, R16 ;  /* 0x000000100b107221 */ /* 0x004fe40000000000 */
[----:B------:R-:W1:Y:S02]  /*0550*/  LDS.128 R8, [UR4+0x20] ;  /* 0x00002004ff087984 */ /* 0x000e640008000c00 */
[----:B------:R-:W-:-:S04]  /*0560*/  FADD R17, R16, R17 ;  /* 0x0000001110117221 */ /* 0x000fc80000000000 */
[----:B------:R-:W-:-:S04]  /*0570*/  FADD R18, R17, R18 ;  /* 0x0000001211127221 */ /* 0x000fc80000000000 */
[----:B------:R-:W-:Y:S01]  /*0580*/  FADD R19, R18, R19 ;  /* 0x0000001312137221 */ /* 0x000fe20000000000 */
[----:B0-----:R-:W-:Y:S01]  /*0590*/  FADD R4, R7, R12 ;  /* 0x0000000c07047221 */ /* 0x001fe20000000000 */
[----:B------:R-:W-:-:S03]  /*05a0*/  FADD R12, R28, R29 ;  /* 0x0000001d1c0c7221 */ /* 0x000fc60000000000 */
[----:B------:R-:W-:Y:S01]  /*05b0*/  FADD R13, R4, R13 ;  /* 0x0000000d040d7221 */ /* 0x000fe20000000000 */
[----:B------:R-:W-:Y:S01]  /*05c0*/  FADD R27, R12, R27 ;  /* 0x0000001b0c1b7221 */ /* 0x000fe20000000000 */
[----:B------:R-:W0:Y:S02]  /*05d0*/  LDS.128 R4, [UR4+0x70] ;  /* 0x00007004ff047984 */ /* 0x000e240008000c00 */
[----:B------:R-:W-:Y:S01]  /*05e0*/  FADD R14, R13, R14 ;  /* 0x0000000e0d0e7221 */ /* 0x000fe20000000000 */
[----:B------:R-:W-:-:S03]  /*05f0*/  FADD R26, R27, R26 ;  /* 0x0000001a1b1a7221 */ /* 0x000fc60000000000 */
[----:B------:R-:W-:Y:S01]  /*0600*/  FADD R15, R14, R15 ;  /* 0x0000000f0e0f7221 */ /* 0x000fe20000000000 */
[----:B------:R-:W-:-:S03]  /*0610*/  FADD R25, R26, R25 ;  /* 0x000000191a197221 */ /* 0x000fc60000000000 */
[----:B-1----:R-:W-:Y:S01]  /*0620*/  FADD R8, R15, R8 ;  /* 0x000000080f087221 */ /* 0x002fe20000000000 */
[----:B------:R-:W-:Y:S01]  /*0630*/  FADD R24, R25, R24 ;  /* 0x0000001819187221 */ /* 0x000fe20000000000 */
[----:B------:R-:W1:Y:S02]  /*0640*/  LDS.128 R12, [UR4+0x30] ;  /* 0x00003004ff0c7984 */ /* 0x000e640008000c00 */
[----:B------:R-:W-:Y:S01]  /*0650*/  FADD R9, R8, R9 ;  /* 0x0000000908097221 */ /* 0x000fe20000000000 */
[----:B------:R-:W-:-:S03]  /*0660*/  FADD R23, R24, R23 ;  /* 0x0000001718177221 */ /* 0x000fc60000000000 */
[----:B------:R-:W-:Y:S01]  /*0670*/  FADD R10, R9, R10 ;  /* 0x0000000a090a7221 */ /* 0x000fe20000000000 */
[----:B------:R-:W-:Y:S02]  /*0680*/  FADD R24, R23, R22 ;  /* 0x0000001617187221 */ /* 0x000fe40000000000 */
[----:B------:R-:W2:Y:S01]  /*0690*/  LDC.64 R22, c[0x0][0x3a8] ;  /* 0x0000ea00ff167b82 */ /* 0x000ea20000000a00 */
[----:B------:R-:W-:Y:S01]  /*06a0*/  FADD R25, R10, R11 ;  /* 0x0000000b0a197221 */ /* 0x000fe20000000000 */
[----:B------:R-:W-:Y:S01]  /*06b0*/  FADD R21, R24, R21 ;  /* 0x0000001518157221 */ /* 0x000fe20000000000 */
[----:B------:R-:W-:Y:S03]  /*06c0*/  LDS.128 R8, [UR4+0x90] ;  /* 0x00009004ff087984 */ /* 0x000fe60008000c00 */
[----:B------:R-:W-:-:S04]  /*06d0*/  FADD R20, R21, R20 ;  /* 0x0000001415147221 */ /* 0x000fc80000000000 */
[----:B------:R-:W-:-:S04]  /*06e0*/  FADD R3, R20, R3 ;  /* 0x0000000314037221 */ /* 0x000fc80000000000 */
[----:B------:R-:W-:-:S04]  /*06f0*/  FADD R3, R3, R2 ;  /* 0x0000000203037221 */ /* 0x000fc80000000000 */
[----:B------:R-:W-:Y:S01]  /*0700*/  FADD R3, R3, R0 ;  /* 0x0000000003037221 */ /* 0x000fe20000000000 */
[----:B0-----:R-:W-:Y:S02]  /*0710*/  FADD R4, R19, R4 ;  /* 0x0000000413047221 */ /* 0x001fe40000000000 */
[----:B------:R-:W0:Y:S02]  /*0720*/  LDS.128 R16, [UR4+0x80] ;  /* 0x00008004ff107984 */ /* 0x000e240008000c00 */
[----:B------:R-:W-:-:S04]  /*0730*/  FADD R5, R4, R5 ;  /* 0x0000000504057221 */ /* 0x000fc80000000000 */
[----:B------:R-:W-:-:S04]  /*0740*/  FADD R6, R5, R6 ;  /* 0x0000000605067221 */ /* 0x000fc80000000000 */
[----:B------:R-:W-:Y:S01]  /*0750*/  FADD R27, R6, R7 ;  /* 0x00000007061b7221 */ /* 0x000fe20000000000 */
[----:B-1----:R-:W-:Y:S01]  /*0760*/  FADD R12, R25, R12 ;  /* 0x0000000c190c7221 */ /* 0x002fe20000000000 */
[----:B------:R-:W1:Y:S03]  /*0770*/  LDS.128 R4, [UR4+0x40] ;  /* 0x00004004ff047984 */ /* 0x000e660008000c00 */
[----:B------:R-:W-:-:S04]  /*0780*/  FADD R13, R12, R13 ;  /* 0x0000000d0c0d7221 */ /* 0x000fc80000000000 */
[----:B------:R-:W-:Y:S02]  /*0790*/  FADD R14, R13, R14 ;  /* 0x0000000e0d0e7221 */ /* 0x000fe40000000000 */
[----:B------:R-:W3:Y:S02]  /*07a0*/  LDC.64 R12, c[0x0][0x398] ;  /* 0x0000e600ff0c7b82 */ /* 0x000ee40000000a00 */
[----:B------:R-:W-:Y:S01]  /*07b0*/  FADD R15, R14, R15 ;  /* 0x0000000f0e0f7221 */ /* 0x000fe20000000000 */
[----:B0-----:R-:W-:-:S04]  /*07c0*/  FADD R16, R27, R16 ;  /* 0x000000101b107221 */ /* 0x001fc80000000000 */
[----:B------:R-:W-:-:S04]  /*07d0*/  FADD R17, R16, R17 ;  /* 0x0000001110117221 */ /* 0x000fc80000000000 */
[----:B------:R-:W-:Y:S02]  /*07e0*/  FADD R18, R17, R18 ;  /* 0x0000001211127221 */ /* 0x000fe40000000000 */
[----:B------:R-:W0:Y:S02]  /*07f0*/  LDC.64 R16, c[0x0][0x3a0] ;  /* 0x0000e800ff107b82 */ /* 0x000e240000000a00 */
[----:B------:R-:W-:Y:S01]  /*0800*/  FADD R19, R18, R19 ;  /* 0x0000001312137221 */ /* 0x000fe20000000000 */
[----:B-1----:R-:W-:-:S03]  /*0810*/  FADD R4, R15, R4 ;  /* 0x000000040f047221 */ /* 0x002fc60000000000 */
[----:B------:R-:W-:Y:S01]  /*0820*/  FADD R8, R19, R8 ;  /* 0x0000000813087221 */ /* 0x000fe20000000000 */
[----:B------:R-:W-:-:S03]  /*0830*/  FADD R5, R4, R5 ;  /* 0x0000000504057221 */ /* 0x000fc60000000000 */
[----:B------:R-:W-:Y:S01]  /*0840*/  FADD R9, R8, R9 ;  /* 0x0000000908097221 */ /* 0x000fe20000000000 */
[----:B------:R-:W-:-:S03]  /*0850*/  FADD R6, R5, R6 ;  /* 0x0000000605067221 */ /* 0x000fc60000000000 */
[----:B------:R-:W-:Y:S01]  /*0860*/  FADD R10, R9, R10 ;  /* 0x0000000a090a7221 */ /* 0x000fe20000000000 */
[----:B------:R-:W-:-:S03]  /*0870*/  FADD R7, R6, R7 ;  /* 0x0000000706077221 */ /* 0x000fc60000000000 */
[----:B------:R-:W-:Y:S02]  /*0880*/  FADD R11, R10, R11 ;  /* 0x0000000b0a0b7221 */ /* 0x000fe40000000000 */
[----:B---3--:R-:W-:Y:S04]  /*0890*/  STG.E desc[UR8][R12.64], R7 ;  /* 0x000000070c007986 */ /* 0x008fe8000c101908 */
[----:B0-----:R-:W-:Y:S04]  /*08a0*/  STG.E desc[UR8][R16.64], R11 ;  /* 0x0000000b10007986 */ /* 0x001fe8000c101908 */
[----:B--2---:R-:W-:Y:S01]  /*08b0*/  STG.E desc[UR8][R22.64], R3 ;  /* 0x0000000316007986 */ /* 0x004fe2000c101908 */
[----:B------:R-:W-:Y:S05]  /*08c0*/  EXIT ;  /* 0x000000000000794d */ /* 0x000fea0003800000 */
.L_x_20:
        /* <DEDUP_REMOVED lines=11> */
.L_x_24:


//--------------------- .text._Z9vectorAddPKfS0_Pfi --------------------------
	.section	.text._Z9vectorAddPKfS0_Pfi,"ax",@progbits
	.align	128
        .global         _Z9vectorAddPKfS0_Pfi
        .type           _Z9vectorAddPKfS0_Pfi,@function
        .size           _Z9vectorAddPKfS0_Pfi,(.L_x_25 - _Z9vectorAddPKfS0_Pfi)
        .other          _Z9vectorAddPKfS0_Pfi,@"STO_CUDA_ENTRY STV_DEFAULT"
_Z9vectorAddPKfS0_Pfi:
.text._Z9vectorAddPKfS0_Pfi:
[----:B------:R-:W-:Y:S01]  /*0000*/  LDC R1, c[0x0][0x37c] ;  /* 0x0000df00ff017b82 */ /* 0x000fe20000000800 */
[----:B------:R-:W0:Y:S01]  /*0010*/  S2R R5, SR_CTAID.X ;  /* 0x0000000000057919 */ /* 0x000e220000002500 */
[----:B------:R-:W0:Y:S06]  /*0020*/  LDCU UR4, c[0x0][0x360] ;  /* 0x00006c00ff0477ac */ /* 0x000e2c0008000800 */
[----:B------:R-:W1:Y:S01]  /*0030*/  LDC.64 R2, c[0x0][0x380] ;  /* 0x0000e000ff027b82 */ /* 0x000e620000000a00 */
[----:B------:R-:W0:Y:S01]  /*0040*/  S2R R0, SR_TID.X ;  /* 0x0000000000007919 */ /* 0x000e220000002100 */
[----:B------:R-:W2:Y:S01]  /*0050*/  LDCU UR5, c[0x0][0x398] ;  /* 0x00007300ff0577ac */ /* 0x000ea20008000800 */
[----:B------:R-:W3:Y:S05]  /*0060*/  LDCU.64 UR6, c[0x0][0x358] ;  /* 0x00006b00ff0677ac */ /* 0x000eea0008000a00 */
[----:B------:R-:W4:Y:S01]  /*0070*/  LDC.64 R16, c[0x0][0x388] ;  /* 0x0000e200ff107b82 */ /* 0x000f220000000a00 */
[----:B0-----:R-:W-:-:S05]  /*0080*/  IMAD R5, R5, UR4, R0 ;  /* 0x0000000405057c24 */ /* 0x001fca000f8e0200 */
[----:B--2---:R-:W-:-:S13]  /*0090*/  ISETP.GE.AND P0, PT, R5, UR5, PT ;  /* 0x0000000505007c0c */ /* 0x004fda000bf06270 */
[----:B-1----:R-:W-:-:S04]  /*00a0*/  @!P0 IMAD.WIDE R2, R5, 0x4, R2 ;  /* 0x0000000405028825 */ /* 0x002fc800078e0202 */
[----:B----4-:R-:W-:Y:S02]  /*00b0*/  @!P0 IMAD.WIDE R16, R5, 0x4, R16 ;  /* 0x0000000405108825 */ /* 0x010fe400078e0210 */
[----:B---3--:R-:W2:Y:S04]  /*00c0*/  @!P0 LDG.E R2, desc[UR6][R2.64] ;  /* 0x0000000602028981 */ /* 0x008ea8000c1e1900 */
[----:B------:R-:W2:Y:S01]  /*00d0*/  @!P0 LDG.E R17, desc[UR6][R16.64] ;  /* 0x0000000610118981 */ /* 0x000ea2000c1e1900 */
[----:B------:R-:W0:Y:S01]  /*00e0*/  S2UR UR5, SR_CgaCtaId ;  /* 0x00000000000579c3 */ /* 0x000e220000008800 */
[----:B------:R-:W-:Y:S02]  /*00f0*/  UMOV UR4, 0x400 ;  /* 0x0000040000047882 */ /* 0x000fe40000000000 */
[----:B0-----:R-:W-:-:S06]  /*0100*/  ULEA UR4, UR5, UR4, 0x18 ;  /* 0x0000000405047291 */ /* 0x001fcc000f8ec0ff */
[----:B------:R-:W-:Y:S01]  /*0110*/  @!P0 LEA R21, R5, UR4, 0x2 ;  /* 0x0000000405158c11 */ /* 0x000fe2000f8e10ff */
[----:B--2---:R-:W-:Y:S02]  /*0120*/  @!P0 FADD R0, R2, R17 ;  /* 0x0000001102008221 */ /* 0x004fe40000000000 */
[----:B------:R-:W0:Y:S03]  /*0130*/  LDC.64 R2, c[0x0][0x390] ;  /* 0x0000e400ff027b82 */ /* 0x000e260000000a00 */
[----:B------:R-:W-:Y:S05]  /*0140*/  @!P0 STS [R21], R0 ;  /* 0x0000000015008388 */ /* 0x000fea0000000800 */
[----:B------:R-:W-:Y:S06]  /*0150*/  BAR.SYNC.DEFER_BLOCKING 0x0 ;  /* 0x0000000000007b1d */ /* 0x000fec0000010000 */
[----:B------:R-:W1:Y:S04]  /*0160*/  LDS.128 R12, [UR4] ;  /* 0x00000004ff0c7984 */ /* 0x000e680008000c00 */
[----:B------:R-:W2:Y:S04]  /*0170*/  LDS.128 R4, [UR4+0x10] ;  /* 0x00001004ff047984 */ /* 0x000ea80008000c00 */
[----:B------:R-:W3:Y:S04]  /*0180*/  LDS.128 R8, [UR4+0x20] ;  /* 0x00002004ff087984 */ /* 0x000ee80008000c00 */
[----:B------:R-:W4:Y:S01]  /*0190*/  LDS.128 R16, [UR4+0x30] ;  /* 0x00003004ff107984 */ /* 0x000f220008000c00 */
[----:B-1----:R-:W-:-:S04]  /*01a0*/  FADD R12, RZ, R12 ;  /* 0x0000000cff0c7221 */ /* 0x002fc80000000000 */
[----:B------:R-:W-:-:S04]  /*01b0*/  FADD R13, R12, R13 ;  /* 0x0000000d0c0d7221 */ /* 0x000fc80000000000 */
[----:B------:R-:W-:-:S04]  /*01c0*/  FADD R14, R13, R14 ;  /* 0x0000000e0d0e7221 */ /* 0x000fc80000000000 */
[----:B------:R-:W-:-:S04]  /*01d0*/  FADD R15, R14, R15 ;  /* 0x0000000f0e0f7221 */ /* 0x000fc80000000000 */
[----:B--2---:R-:W-:Y:S02]  /*01e0*/  FADD R4, R15, R4 ;  /* 0x000000040f047221 */ /* 0x004fe40000000000 */
[----:B------:R-:W1:Y:S02]  /*01f0*/  LDS.128 R12, [UR4+0x40] ;  /* 0x00004004ff0c7984 */ /* 0x000e640008000c00 */
[----:B------:R-:W-:-:S04]  /*0200*/  FADD R5, R4, R5 ;  /* 0x0000000504057221 */ /* 0x000fc80000000000 */
[----:B------:R-:W-:-:S04]  /*0210*/  FADD R6, R5, R6 ;  /* 0x0000000605067221 */ /* 0x000fc80000000000 */
[----:B------:R-:W-:-:S04]  /*0220*/  FADD R7, R6, R7 ;  /* 0x0000000706077221 */ /* 0x000fc80000000000 */
[----:B---3--:R-:W-:-:S04]  /*0230*/  FADD R8, R7, R8 ;  /* 0x0000000807087221 */ /* 0x008fc80000000000 */
[----:B------:R-:W-:-:S04]  /*0240*/  FADD R9, R8, R9 ;  /* 0x0000000908097221 */ /* 0x000fc80000000000 */
[----:B------:R-:W-:-:S04]  /*0250*/  FADD R10, R9, R10 ;  /* 0x0000000a090a7221 */ /* 0x000fc80000000000 */
[----:B------:R-:W-:-:S04]  /*0260*/  FADD R11, R10, R11 ;  /* 0x0000000b0a0b7221 */ /* 0x000fc80000000000 */
[----:B----4-:R-:W-:-:S04]  /*0270*/  FADD R16, R11, R16 ;  /* 0x000000100b107221 */ /* 0x010fc80000000000 */
[----:B------:R-:W-:-:S04]  /*0280*/  FADD R17, R16, R17 ;  /* 0x0000001110117221 */ /* 0x000fc80000000000 */
[----:B------:R-:W-:-:S04]  /*0290*/  FADD R18, R17, R18 ;  /* 0x0000001211127221 */ /* 0x000fc80000000000 */
[----:B------:R-:W-:-:S04]  /*02a0*/  FADD R19, R18, R19 ;  /* 0x0000001312137221 */ /* 0x000fc80000000000 */
[----:B-1----:R-:W-:-:S04]  /*02b0*/  FADD R12, R19, R12 ;  /* 0x0000000c130c7221 */ /* 0x002fc80000000000 */
[----:B------:R-:W-:-:S04]  /*02c0*/  FADD R13, R12, R13 ;  /* 0x0000000d0c0d7221 */ /* 0x000fc80000000000 */
[----:B------:R-:W-:-:S04]  /*02d0*/  FADD R14, R13, R14 ;  /* 0x0000000e0d0e7221 */ /* 0x000fc80000000000 */
[----:B------:R-:W-:-:S05]  /*02e0*/  FADD R15, R14, R15 ;  /* 0x0000000f0e0f7221 */ /* 0x000fca0000000000 */
[----:B0-----:R-:W-:Y:S01]  /*02f0*/  STG.E desc[UR6][R2.64], R15 ;  /* 0x0000000f02007986 */ /* 0x001fe2000c101906 */
[----:B------:R-:W-:Y:S05]  /*0300*/  EXIT ;  /* 0x000000000000794d */ /* 0x000fea0003800000 */
.L_x_21:
        /* <DEDUP_REMOVED lines=15> */
.L_x_25:


//--------------------- .nv.global.init           --------------------------
	.section	.nv.global.init,"aw",@progbits
.nv.global.init:
	.type		$str,@object
	.size		$str,($str$1 - $str)
$str:
        /*0000*/ 	.byte	0x5b, 0x25, 0x64, 0x2c, 0x25, 0x64, 0x5d, 0x0a, 0x00
	.type		$str$1,@object
	.size		$str$1,(.L_1 - $str$1)
$str$1:
        /*0009*/ 	.byte	0x6d, 0x69, 0x6e, 0x5f, 0x6f, 0x75, 0x74, 0x20, 0x69, 0x73, 0x20, 0x25, 0x66, 0x2c, 0x73, 0x65
        /*0019*/ 	.byte	0x6c, 0x5f, 0x6d, 0x5f, 0x6f, 0x75, 0x74, 0x20, 0x25, 0x64, 0x2c, 0x63, 0x75, 0x72, 0x5f, 0x69
        /*0029*/ 	.byte	0x5f, 0x6f, 0x75, 0x74, 0x20, 0x25, 0x64, 0x0a, 0x00
.L_1:


//--------------------- .nv.shared._Z17vectorAdd_train2dPKfS0_PKiPfPiS4_i --------------------------
	.section	.nv.shared._Z17vectorAdd_train2dPKfS0_PKiPfPiS4_i,"aw",@nobits
	.sectionflags	@""
	.align	4
.nv.shared._Z17vectorAdd_train2dPKfS0_PKiPfPiS4_i:
	.zero		1184


//--------------------- .nv.shared.reserved.0     --------------------------
	.section	.nv.shared.reserved.0,"aw",@nobits
	.weak		__nv_reservedSMEM_offset_0_alias
	.size		__nv_reservedSMEM_offset_0_alias, 0, 64
	.other		__nv_reservedSMEM_offset_0_alias,@"STO_CUDA_RESERVED_SHARED STV_DEFAULT"
__nv_reservedSMEM_offset_0_alias:
	.zero		0
	.zero		64


//--------------------- .nv.shared._Z15vectorAdd_trainPKfS0_PKiPfS3_S3_if --------------------------
	.section	.nv.shared._Z15vectorAdd_trainPKfS0_PKiPfS3_S3_if,"aw",@nobits
	.sectionflags	@""
	.align	4
.nv.shared._Z15vectorAdd_trainPKfS0_PKiPfS3_S3_if:
	.zero		1184


//--------------------- .nv.shared._Z9vectorAddPKfS0_Pfi --------------------------
	.section	.nv.shared._Z9vectorAddPKfS0_Pfi,"aw",@nobits
	.sectionflags	@""
	.align	4
.nv.shared._Z9vectorAddPKfS0_Pfi:
	.zero		1104


//--------------------- .nv.constant0._Z17vectorAdd_train2dPKfS0_PKiPfPiS4_i --------------------------
	.section	.nv.constant0._Z17vectorAdd_train2dPKfS0_PKiPfPiS4_i,"a",@progbits
	.sectionflags	@""
	.align	4
.nv.constant0._Z17vectorAdd_train2dPKfS0_PKiPfPiS4_i:
	.zero		948


//--------------------- .nv.constant0._Z15vectorAdd_trainPKfS0_PKiPfS3_S3_if --------------------------
	.section	.nv.constant0._Z15vectorAdd_trainPKfS0_PKiPfS3_S3_if,"a",@progbits
	.sectionflags	@""
	.align	4
.nv.constant0._Z15vectorAdd_trainPKfS0_PKiPfS3_S3_if:
	.zero		952


//--------------------- .nv.constant0._Z9vectorAddPKfS0_Pfi --------------------------
	.section	.nv.constant0._Z9vectorAddPKfS0_Pfi,"a",@progbits
	.sectionflags	@""
	.align	4
.nv.constant0._Z9vectorAddPKfS0_Pfi:
	.zero		924


//--------------------- SYMBOLS --------------------------

	.type		.nv.reservedSmem.offset0,@object
	.size		.nv.reservedSmem.offset0,0x4
	.type		.nv.reservedSmem.cap,@object
	.size		.nv.reservedSmem.cap,0x4
	.type		vprintf,@function
